//
// Generated by NVIDIA NVVM Compiler
//
// Compiler Build ID: CL-36424714
// Cuda compilation tools, release 13.0, V13.0.88
// Based on NVVM 20.0.0
//

.version 9.0
.target sm_100
.address_size 64

	// .globl	_Z11init_kernelP17curandStateXORWOWl
.global .align 4 .b8 precalc_xorwow_matrix[102400];
.global .align 4 .b8 precalc_xorwow_offset_matrix[102400];
.global .align 4 .b8 mrg32k3aM1[2304];
.global .align 4 .b8 mrg32k3aM2[2304];
.global .align 4 .b8 mrg32k3aM1SubSeq[2016];
.global .align 4 .b8 mrg32k3aM2SubSeq[2016];
.global .align 4 .b8 mrg32k3aM1Seq[2304];
.global .align 4 .b8 mrg32k3aM2Seq[2304];
.const .align 8 .b8 __cr_lgamma_table[72];
// _ZZ19updateTeamBestIndexP8ParticlePiS1_iE10best_value has been demoted
// _ZZ19updateTeamBestIndexP8ParticlePiS1_iE10best_index has been demoted
// _ZZ14updateVelocityP8ParticlePifffiP17curandStateXORWOWE4best has been demoted

.visible .entry _Z11init_kernelP17curandStateXORWOWl(
	.param .u64 .ptr .align 1 _Z11init_kernelP17curandStateXORWOWl_param_0,
	.param .u64 _Z11init_kernelP17curandStateXORWOWl_param_1
)
{
	.reg .pred 	%p<24>;
	.reg .b32 	%r<413>;
	.reg .b64 	%rd<17>;

	ld.param.u64 	%rd8, [_Z11init_kernelP17curandStateXORWOWl_param_0];
	ld.param.u64 	%rd9, [_Z11init_kernelP17curandStateXORWOWl_param_1];
	cvta.to.global.u64 	%rd1, %rd8;
	mov.u32 	%r183, %tid.x;
	mov.u32 	%r184, %ctaid.x;
	mov.u32 	%r185, %ntid.x;
	mad.lo.s32 	%r1, %r184, %r185, %r183;
	cvt.u32.u64 	%r186, %rd9;
	xor.b32  	%r187, %r186, -1429050551;
	mul.lo.s32 	%r188, %r187, 1099087573;
	{ .reg .b32 tmp; mov.b64 {tmp, %r189}, %rd9; }
	xor.b32  	%r190, %r189, -136515619;
	mul.lo.s32 	%r191, %r190, -1703105765;
	add.s32 	%r192, %r188, %r191;
	add.s32 	%r193, %r192, 6615241;
	add.s32 	%r194, %r188, 123456789;
	st.global.v2.u32 	[%rd1], {%r193, %r194};
	xor.b32  	%r195, %r188, 362436069;
	add.s32 	%r196, %r191, 521288629;
	st.global.v2.u32 	[%rd1+8], {%r195, %r196};
	xor.b32  	%r197, %r191, 88675123;
	add.s32 	%r198, %r188, 5783321;
	st.global.v2.u32 	[%rd1+16], {%r197, %r198};
	setp.eq.s32 	%p1, %r1, 0;
	@%p1 bra 	$L__BB0_42;
	cvt.s64.s32 	%rd16, %r1;
	mov.b32 	%r319, 0;
$L__BB0_2:
	and.b64  	%rd4, %rd16, 3;
	setp.eq.s64 	%p2, %rd4, 0;
	@%p2 bra 	$L__BB0_41;
	mul.wide.u32 	%rd10, %r319, 3200;
	mov.u64 	%rd11, precalc_xorwow_matrix;
	add.s64 	%rd5, %rd11, %rd10;
	cvt.u32.u64 	%r3, %rd4;
	mov.b32 	%r320, 0;
$L__BB0_4:
	mov.b32 	%r333, 0;
	mov.u32 	%r334, %r333;
	mov.u32 	%r335, %r333;
	mov.u32 	%r336, %r333;
	mov.u32 	%r337, %r333;
	mov.u32 	%r326, %r333;
$L__BB0_5:
	mul.wide.u32 	%rd12, %r326, 4;
	add.s64 	%rd13, %rd1, %rd12;
	ld.global.u32 	%r11, [%rd13+4];
	shl.b32 	%r12, %r326, 5;
	mov.b32 	%r332, 0;
$L__BB0_6:
	.pragma "nounroll";
	shr.u32 	%r203, %r11, %r332;
	and.b32  	%r204, %r203, 1;
	setp.eq.b32 	%p3, %r204, 1;
	not.pred 	%p4, %p3;
	add.s32 	%r205, %r12, %r332;
	mul.lo.s32 	%r206, %r205, 5;
	mul.wide.u32 	%rd14, %r206, 4;
	add.s64 	%rd6, %rd5, %rd14;
	@%p4 bra 	$L__BB0_8;
	ld.global.u32 	%r207, [%rd6];
	xor.b32  	%r337, %r337, %r207;
	ld.global.u32 	%r208, [%rd6+4];
	xor.b32  	%r336, %r336, %r208;
	ld.global.u32 	%r209, [%rd6+8];
	xor.b32  	%r335, %r335, %r209;
	ld.global.u32 	%r210, [%rd6+12];
	xor.b32  	%r334, %r334, %r210;
	ld.global.u32 	%r211, [%rd6+16];
	xor.b32  	%r333, %r333, %r211;
$L__BB0_8:
	and.b32  	%r213, %r203, 2;
	setp.eq.s32 	%p5, %r213, 0;
	@%p5 bra 	$L__BB0_10;
	ld.global.u32 	%r214, [%rd6+20];
	xor.b32  	%r337, %r337, %r214;
	ld.global.u32 	%r215, [%rd6+24];
	xor.b32  	%r336, %r336, %r215;
	ld.global.u32 	%r216, [%rd6+28];
	xor.b32  	%r335, %r335, %r216;
	ld.global.u32 	%r217, [%rd6+32];
	xor.b32  	%r334, %r334, %r217;
	ld.global.u32 	%r218, [%rd6+36];
	xor.b32  	%r333, %r333, %r218;
$L__BB0_10:
	and.b32  	%r220, %r203, 4;
	setp.eq.s32 	%p6, %r220, 0;
	@%p6 bra 	$L__BB0_12;
	ld.global.u32 	%r221, [%rd6+40];
	xor.b32  	%r337, %r337, %r221;
	ld.global.u32 	%r222, [%rd6+44];
	xor.b32  	%r336, %r336, %r222;
	ld.global.u32 	%r223, [%rd6+48];
	xor.b32  	%r335, %r335, %r223;
	ld.global.u32 	%r224, [%rd6+52];
	xor.b32  	%r334, %r334, %r224;
	ld.global.u32 	%r225, [%rd6+56];
	xor.b32  	%r333, %r333, %r225;
$L__BB0_12:
	and.b32  	%r227, %r203, 8;
	setp.eq.s32 	%p7, %r227, 0;
	@%p7 bra 	$L__BB0_14;
	ld.global.u32 	%r228, [%rd6+60];
	xor.b32  	%r337, %r337, %r228;
	ld.global.u32 	%r229, [%rd6+64];
	xor.b32  	%r336, %r336, %r229;
	ld.global.u32 	%r230, [%rd6+68];
	xor.b32  	%r335, %r335, %r230;
	ld.global.u32 	%r231, [%rd6+72];
	xor.b32  	%r334, %r334, %r231;
	ld.global.u32 	%r232, [%rd6+76];
	xor.b32  	%r333, %r333, %r232;
$L__BB0_14:
	and.b32  	%r234, %r203, 16;
	setp.eq.s32 	%p8, %r234, 0;
	@%p8 bra 	$L__BB0_16;
	ld.global.u32 	%r235, [%rd6+80];
	xor.b32  	%r337, %r337, %r235;
	ld.global.u32 	%r236, [%rd6+84];
	xor.b32  	%r336, %r336, %r236;
	ld.global.u32 	%r237, [%rd6+88];
	xor.b32  	%r335, %r335, %r237;
	ld.global.u32 	%r238, [%rd6+92];
	xor.b32  	%r334, %r334, %r238;
	ld.global.u32 	%r239, [%rd6+96];
	xor.b32  	%r333, %r333, %r239;
$L__BB0_16:
	and.b32  	%r241, %r203, 32;
	setp.eq.s32 	%p9, %r241, 0;
	@%p9 bra 	$L__BB0_18;
	ld.global.u32 	%r242, [%rd6+100];
	xor.b32  	%r337, %r337, %r242;
	ld.global.u32 	%r243, [%rd6+104];
	xor.b32  	%r336, %r336, %r243;
	ld.global.u32 	%r244, [%rd6+108];
	xor.b32  	%r335, %r335, %r244;
	ld.global.u32 	%r245, [%rd6+112];
	xor.b32  	%r334, %r334, %r245;
	ld.global.u32 	%r246, [%rd6+116];
	xor.b32  	%r333, %r333, %r246;
$L__BB0_18:
	and.b32  	%r248, %r203, 64;
	setp.eq.s32 	%p10, %r248, 0;
	@%p10 bra 	$L__BB0_20;
	ld.global.u32 	%r249, [%rd6+120];
	xor.b32  	%r337, %r337, %r249;
	ld.global.u32 	%r250, [%rd6+124];
	xor.b32  	%r336, %r336, %r250;
	ld.global.u32 	%r251, [%rd6+128];
	xor.b32  	%r335, %r335, %r251;
	ld.global.u32 	%r252, [%rd6+132];
	xor.b32  	%r334, %r334, %r252;
	ld.global.u32 	%r253, [%rd6+136];
	xor.b32  	%r333, %r333, %r253;
$L__BB0_20:
	and.b32  	%r255, %r203, 128;
	setp.eq.s32 	%p11, %r255, 0;
	@%p11 bra 	$L__BB0_22;
	ld.global.u32 	%r256, [%rd6+140];
	xor.b32  	%r337, %r337, %r256;
	ld.global.u32 	%r257, [%rd6+144];
	xor.b32  	%r336, %r336, %r257;
	ld.global.u32 	%r258, [%rd6+148];
	xor.b32  	%r335, %r335, %r258;
	ld.global.u32 	%r259, [%rd6+152];
	xor.b32  	%r334, %r334, %r259;
	ld.global.u32 	%r260, [%rd6+156];
	xor.b32  	%r333, %r333, %r260;
$L__BB0_22:
	and.b32  	%r262, %r203, 256;
	setp.eq.s32 	%p12, %r262, 0;
	@%p12 bra 	$L__BB0_24;
	ld.global.u32 	%r263, [%rd6+160];
	xor.b32  	%r337, %r337, %r263;
	ld.global.u32 	%r264, [%rd6+164];
	xor.b32  	%r336, %r336, %r264;
	ld.global.u32 	%r265, [%rd6+168];
	xor.b32  	%r335, %r335, %r265;
	ld.global.u32 	%r266, [%rd6+172];
	xor.b32  	%r334, %r334, %r266;
	ld.global.u32 	%r267, [%rd6+176];
	xor.b32  	%r333, %r333, %r267;
$L__BB0_24:
	and.b32  	%r269, %r203, 512;
	setp.eq.s32 	%p13, %r269, 0;
	@%p13 bra 	$L__BB0_26;
	ld.global.u32 	%r270, [%rd6+180];
	xor.b32  	%r337, %r337, %r270;
	ld.global.u32 	%r271, [%rd6+184];
	xor.b32  	%r336, %r336, %r271;
	ld.global.u32 	%r272, [%rd6+188];
	xor.b32  	%r335, %r335, %r272;
	ld.global.u32 	%r273, [%rd6+192];
	xor.b32  	%r334, %r334, %r273;
	ld.global.u32 	%r274, [%rd6+196];
	xor.b32  	%r333, %r333, %r274;
$L__BB0_26:
	and.b32  	%r276, %r203, 1024;
	setp.eq.s32 	%p14, %r276, 0;
	@%p14 bra 	$L__BB0_28;
	ld.global.u32 	%r277, [%rd6+200];
	xor.b32  	%r337, %r337, %r277;
	ld.global.u32 	%r278, [%rd6+204];
	xor.b32  	%r336, %r336, %r278;
	ld.global.u32 	%r279, [%rd6+208];
	xor.b32  	%r335, %r335, %r279;
	ld.global.u32 	%r280, [%rd6+212];
	xor.b32  	%r334, %r334, %r280;
	ld.global.u32 	%r281, [%rd6+216];
	xor.b32  	%r333, %r333, %r281;
$L__BB0_28:
	and.b32  	%r283, %r203, 2048;
	setp.eq.s32 	%p15, %r283, 0;
	@%p15 bra 	$L__BB0_30;
	ld.global.u32 	%r284, [%rd6+220];
	xor.b32  	%r337, %r337, %r284;
	ld.global.u32 	%r285, [%rd6+224];
	xor.b32  	%r336, %r336, %r285;
	ld.global.u32 	%r286, [%rd6+228];
	xor.b32  	%r335, %r335, %r286;
	ld.global.u32 	%r287, [%rd6+232];
	xor.b32  	%r334, %r334, %r287;
	ld.global.u32 	%r288, [%rd6+236];
	xor.b32  	%r333, %r333, %r288;
$L__BB0_30:
	and.b32  	%r290, %r203, 4096;
	setp.eq.s32 	%p16, %r290, 0;
	@%p16 bra 	$L__BB0_32;
	ld.global.u32 	%r291, [%rd6+240];
	xor.b32  	%r337, %r337, %r291;
	ld.global.u32 	%r292, [%rd6+244];
	xor.b32  	%r336, %r336, %r292;
	ld.global.u32 	%r293, [%rd6+248];
	xor.b32  	%r335, %r335, %r293;
	ld.global.u32 	%r294, [%rd6+252];
	xor.b32  	%r334, %r334, %r294;
	ld.global.u32 	%r295, [%rd6+256];
	xor.b32  	%r333, %r333, %r295;
$L__BB0_32:
	and.b32  	%r297, %r203, 8192;
	setp.eq.s32 	%p17, %r297, 0;
	@%p17 bra 	$L__BB0_34;
	ld.global.u32 	%r298, [%rd6+260];
	xor.b32  	%r337, %r337, %r298;
	ld.global.u32 	%r299, [%rd6+264];
	xor.b32  	%r336, %r336, %r299;
	ld.global.u32 	%r300, [%rd6+268];
	xor.b32  	%r335, %r335, %r300;
	ld.global.u32 	%r301, [%rd6+272];
	xor.b32  	%r334, %r334, %r301;
	ld.global.u32 	%r302, [%rd6+276];
	xor.b32  	%r333, %r333, %r302;
$L__BB0_34:
	and.b32  	%r304, %r203, 16384;
	setp.eq.s32 	%p18, %r304, 0;
	@%p18 bra 	$L__BB0_36;
	ld.global.u32 	%r305, [%rd6+280];
	xor.b32  	%r337, %r337, %r305;
	ld.global.u32 	%r306, [%rd6+284];
	xor.b32  	%r336, %r336, %r306;
	ld.global.u32 	%r307, [%rd6+288];
	xor.b32  	%r335, %r335, %r307;
	ld.global.u32 	%r308, [%rd6+292];
	xor.b32  	%r334, %r334, %r308;
	ld.global.u32 	%r309, [%rd6+296];
	xor.b32  	%r333, %r333, %r309;
$L__BB0_36:
	and.b32  	%r311, %r203, 32768;
	setp.eq.s32 	%p19, %r311, 0;
	@%p19 bra 	$L__BB0_38;
	ld.global.u32 	%r312, [%rd6+300];
	xor.b32  	%r337, %r337, %r312;
	ld.global.u32 	%r313, [%rd6+304];
	xor.b32  	%r336, %r336, %r313;
	ld.global.u32 	%r314, [%rd6+308];
	xor.b32  	%r335, %r335, %r314;
	ld.global.u32 	%r315, [%rd6+312];
	xor.b32  	%r334, %r334, %r315;
	ld.global.u32 	%r316, [%rd6+316];
	xor.b32  	%r333, %r333, %r316;
$L__BB0_38:
	add.s32 	%r332, %r332, 16;
	setp.ne.s32 	%p20, %r332, 32;
	@%p20 bra 	$L__BB0_6;
	mad.lo.s32 	%r317, %r326, -31, %r12;
	add.s32 	%r326, %r317, 1;
	setp.ne.s32 	%p21, %r326, 5;
	@%p21 bra 	$L__BB0_5;
	st.global.u32 	[%rd1+4], %r337;
	st.global.u32 	[%rd1+8], %r336;
	st.global.u32 	[%rd1+12], %r335;
	st.global.u32 	[%rd1+16], %r334;
	st.global.u32 	[%rd1+20], %r333;
	add.s32 	%r320, %r320, 1;
	setp.lt.u32 	%p22, %r320, %r3;
	@%p22 bra 	$L__BB0_4;
$L__BB0_41:
	shr.u64 	%rd7, %rd16, 2;
	add.s32 	%r319, %r319, 1;
	setp.gt.u64 	%p23, %rd16, 3;
	mov.u64 	%rd16, %rd7;
	@%p23 bra 	$L__BB0_2;
$L__BB0_42:
	mov.b32 	%r318, 0;
	st.global.v2.u32 	[%rd1+24], {%r318, %r318};
	st.global.u32 	[%rd1+32], %r318;
	mov.b64 	%rd15, 0;
	st.global.u64 	[%rd1+40], %rd15;
	ret;

}
	// .globl	_Z19updateTeamBestIndexP8ParticlePiS1_i
.visible .entry _Z19updateTeamBestIndexP8ParticlePiS1_i(
	.param .u64 .ptr .align 1 _Z19updateTeamBestIndexP8ParticlePiS1_i_param_0,
	.param .u64 .ptr .align 1 _Z19updateTeamBestIndexP8ParticlePiS1_i_param_1,
	.param .u64 .ptr .align 1 _Z19updateTeamBestIndexP8ParticlePiS1_i_param_2,
	.param .u32 _Z19updateTeamBestIndexP8ParticlePiS1_i_param_3
)
{
	.reg .pred 	%p<3>;
	.reg .b32 	%r<14>;
	.reg .b64 	%rd<9>;
	// demoted variable
	.shared .align 4 .u32 _ZZ19updateTeamBestIndexP8ParticlePiS1_iE10best_value;
	// demoted variable
	.shared .align 4 .u32 _ZZ19updateTeamBestIndexP8ParticlePiS1_iE10best_index;
	ld.param.u64 	%rd4, [_Z19updateTeamBestIndexP8ParticlePiS1_i_param_0];
	ld.param.u64 	%rd2, [_Z19updateTeamBestIndexP8ParticlePiS1_i_param_1];
	ld.param.u64 	%rd3, [_Z19updateTeamBestIndexP8ParticlePiS1_i_param_2];
	ld.param.u32 	%r6, [_Z19updateTeamBestIndexP8ParticlePiS1_i_param_3];
	cvta.to.global.u64 	%rd1, %rd4;
	ld.global.u32 	%r7, [%rd1+240];
	st.shared.u32 	[_ZZ19updateTeamBestIndexP8ParticlePiS1_iE10best_value], %r7;
	mov.b32 	%r8, 0;
	st.shared.u32 	[_ZZ19updateTeamBestIndexP8ParticlePiS1_iE10best_index], %r8;
	bar.sync 	0;
	mov.u32 	%r9, %tid.x;
	mov.u32 	%r10, %ctaid.x;
	mov.u32 	%r11, %ntid.x;
	mad.lo.s32 	%r1, %r10, %r11, %r9;
	setp.ge.s32 	%p1, %r1, %r6;
	ld.shared.u32 	%r13, [_ZZ19updateTeamBestIndexP8ParticlePiS1_iE10best_value];
	@%p1 bra 	$L__BB1_3;
	mul.wide.s32 	%rd5, %r1, 244;
	add.s64 	%rd6, %rd1, %rd5;
	ld.global.u32 	%r3, [%rd6+240];
	setp.ge.s32 	%p2, %r3, %r13;
	@%p2 bra 	$L__BB1_3;
	st.shared.u32 	[_ZZ19updateTeamBestIndexP8ParticlePiS1_iE10best_value], %r3;
	st.shared.u32 	[_ZZ19updateTeamBestIndexP8ParticlePiS1_iE10best_index], %r1;
	bar.sync 	0;
	ld.shared.u32 	%r13, [_ZZ19updateTeamBestIndexP8ParticlePiS1_iE10best_value];
$L__BB1_3:
	cvta.to.global.u64 	%rd7, %rd2;
	cvta.to.global.u64 	%rd8, %rd3;
	st.global.u32 	[%rd7], %r13;
	ld.shared.u32 	%r12, [_ZZ19updateTeamBestIndexP8ParticlePiS1_iE10best_index];
	st.global.u32 	[%rd8], %r12;
	ret;

}
	// .globl	_Z14updateVelocityP8ParticlePifffiP17curandStateXORWOW
.visible .entry _Z14updateVelocityP8ParticlePifffiP17curandStateXORWOW(
	.param .u64 .ptr .align 1 _Z14updateVelocityP8ParticlePifffiP17curandStateXORWOW_param_0,
	.param .u64 .ptr .align 1 _Z14updateVelocityP8ParticlePifffiP17curandStateXORWOW_param_1,
	.param .f32 _Z14updateVelocityP8ParticlePifffiP17curandStateXORWOW_param_2,
	.param .f32 _Z14updateVelocityP8ParticlePifffiP17curandStateXORWOW_param_3,
	.param .f32 _Z14updateVelocityP8ParticlePifffiP17curandStateXORWOW_param_4,
	.param .u32 _Z14updateVelocityP8ParticlePifffiP17curandStateXORWOW_param_5,
	.param .u64 .ptr .align 1 _Z14updateVelocityP8ParticlePifffiP17curandStateXORWOW_param_6
)
{
	.reg .pred 	%p<2>;
	.reg .b32 	%r<212>;
	.reg .b32 	%f<110>;
	.reg .b64 	%rd<11>;
	// demoted variable
	.shared .align 4 .b8 _ZZ14updateVelocityP8ParticlePifffiP17curandStateXORWOWE4best[80];
	ld.param.u64 	%rd3, [_Z14updateVelocityP8ParticlePifffiP17curandStateXORWOW_param_0];
	ld.param.u64 	%rd4, [_Z14updateVelocityP8ParticlePifffiP17curandStateXORWOW_param_1];
	ld.param.f32 	%f1, [_Z14updateVelocityP8ParticlePifffiP17curandStateXORWOW_param_2];
	ld.param.f32 	%f2, [_Z14updateVelocityP8ParticlePifffiP17curandStateXORWOW_param_3];
	ld.param.f32 	%f3, [_Z14updateVelocityP8ParticlePifffiP17curandStateXORWOW_param_4];
	ld.param.u32 	%r2, [_Z14updateVelocityP8ParticlePifffiP17curandStateXORWOW_param_5];
	ld.param.u64 	%rd2, [_Z14updateVelocityP8ParticlePifffiP17curandStateXORWOW_param_6];
	cvta.to.global.u64 	%rd5, %rd4;
	cvta.to.global.u64 	%rd1, %rd3;
	mov.u32 	%r3, %tid.x;
	mov.u32 	%r4, %ctaid.x;
	mov.u32 	%r5, %ntid.x;
	mad.lo.s32 	%r1, %r4, %r5, %r3;
	ld.global.u32 	%r6, [%rd5];
	mul.wide.s32 	%rd6, %r6, 244;
	add.s64 	%rd7, %rd1, %rd6;
	ld.global.u32 	%r7, [%rd7];
	st.shared.u32 	[_ZZ14updateVelocityP8ParticlePifffiP17curandStateXORWOWE4best], %r7;
	ld.global.u32 	%r8, [%rd7+4];
	st.shared.u32 	[_ZZ14updateVelocityP8ParticlePifffiP17curandStateXORWOWE4best+4], %r8;
	ld.global.u32 	%r9, [%rd7+8];
	st.shared.u32 	[_ZZ14updateVelocityP8ParticlePifffiP17curandStateXORWOWE4best+8], %r9;
	ld.global.u32 	%r10, [%rd7+12];
	st.shared.u32 	[_ZZ14updateVelocityP8ParticlePifffiP17curandStateXORWOWE4best+12], %r10;
	ld.global.u32 	%r11, [%rd7+16];
	st.shared.u32 	[_ZZ14updateVelocityP8ParticlePifffiP17curandStateXORWOWE4best+16], %r11;
	ld.global.u32 	%r12, [%rd7+20];
	st.shared.u32 	[_ZZ14updateVelocityP8ParticlePifffiP17curandStateXORWOWE4best+20], %r12;
	ld.global.u32 	%r13, [%rd7+24];
	st.shared.u32 	[_ZZ14updateVelocityP8ParticlePifffiP17curandStateXORWOWE4best+24], %r13;
	ld.global.u32 	%r14, [%rd7+28];
	st.shared.u32 	[_ZZ14updateVelocityP8ParticlePifffiP17curandStateXORWOWE4best+28], %r14;
	ld.global.u32 	%r15, [%rd7+32];
	st.shared.u32 	[_ZZ14updateVelocityP8ParticlePifffiP17curandStateXORWOWE4best+32], %r15;
	ld.global.u32 	%r16, [%rd7+36];
	st.shared.u32 	[_ZZ14updateVelocityP8ParticlePifffiP17curandStateXORWOWE4best+36], %r16;
	ld.global.u32 	%r17, [%rd7+40];
	st.shared.u32 	[_ZZ14updateVelocityP8ParticlePifffiP17curandStateXORWOWE4best+40], %r17;
	ld.global.u32 	%r18, [%rd7+44];
	st.shared.u32 	[_ZZ14updateVelocityP8ParticlePifffiP17curandStateXORWOWE4best+44], %r18;
	ld.global.u32 	%r19, [%rd7+48];
	st.shared.u32 	[_ZZ14updateVelocityP8ParticlePifffiP17curandStateXORWOWE4best+48], %r19;
	ld.global.u32 	%r20, [%rd7+52];
	st.shared.u32 	[_ZZ14updateVelocityP8ParticlePifffiP17curandStateXORWOWE4best+52], %r20;
	ld.global.u32 	%r21, [%rd7+56];
	st.shared.u32 	[_ZZ14updateVelocityP8ParticlePifffiP17curandStateXORWOWE4best+56], %r21;
	ld.global.u32 	%r22, [%rd7+60];
	st.shared.u32 	[_ZZ14updateVelocityP8ParticlePifffiP17curandStateXORWOWE4best+60], %r22;
	ld.global.u32 	%r23, [%rd7+64];
	st.shared.u32 	[_ZZ14updateVelocityP8ParticlePifffiP17curandStateXORWOWE4best+64], %r23;
	ld.global.u32 	%r24, [%rd7+68];
	st.shared.u32 	[_ZZ14updateVelocityP8ParticlePifffiP17curandStateXORWOWE4best+68], %r24;
	ld.global.u32 	%r25, [%rd7+72];
	st.shared.u32 	[_ZZ14updateVelocityP8ParticlePifffiP17curandStateXORWOWE4best+72], %r25;
	ld.global.u32 	%r26, [%rd7+76];
	st.shared.u32 	[_ZZ14updateVelocityP8ParticlePifffiP17curandStateXORWOWE4best+76], %r26;
	bar.sync 	0;
	setp.ge.s32 	%p1, %r1, %r2;
	@%p1 bra 	$L__BB2_2;
	cvta.to.global.u64 	%rd8, %rd2;
	ld.global.v2.u32 	{%r27, %r28}, [%rd8];
	shr.u32 	%r29, %r28, 2;
	xor.b32  	%r30, %r29, %r28;
	ld.global.v2.u32 	{%r31, %r32}, [%rd8+8];
	ld.global.v2.u32 	{%r33, %r34}, [%rd8+16];
	shl.b32 	%r35, %r34, 4;
	shl.b32 	%r36, %r30, 1;
	xor.b32  	%r37, %r36, %r35;
	xor.b32  	%r38, %r37, %r30;
	xor.b32  	%r39, %r38, %r34;
	add.s32 	%r40, %r27, %r39;
	add.s32 	%r41, %r40, 362437;
	cvt.rn.f32.u32 	%f4, %r41;
	fma.rn.f32 	%f5, %f4, 0f2F800000, 0f2F000000;
	shr.u32 	%r42, %r31, 2;
	xor.b32  	%r43, %r42, %r31;
	st.global.v2.u32 	[%rd8+8], {%r33, %r34};
	shl.b32 	%r44, %r39, 4;
	shl.b32 	%r45, %r43, 1;
	xor.b32  	%r46, %r45, %r44;
	xor.b32  	%r47, %r46, %r43;
	xor.b32  	%r48, %r47, %r39;
	st.global.v2.u32 	[%rd8+16], {%r39, %r48};
	add.s32 	%r49, %r27, 724874;
	st.global.v2.u32 	[%rd8], {%r49, %r32};
	add.s32 	%r50, %r48, %r49;
	cvt.rn.f32.u32 	%f6, %r50;
	fma.rn.f32 	%f7, %f6, 0f2F800000, 0f2F000000;
	cvt.rzi.s32.f32 	%r51, %f1;
	mul.wide.s32 	%rd9, %r1, 244;
	add.s64 	%rd10, %rd1, %rd9;
	mul.f32 	%f8, %f2, %f5;
	mul.f32 	%f9, %f3, %f7;
	ld.global.u32 	%r52, [%rd10+160];
	mul.lo.s32 	%r53, %r52, %r51;
	cvt.rn.f32.s32 	%f10, %r53;
	ld.global.u32 	%r54, [%rd10];
	ld.global.u32 	%r55, [%rd10+80];
	sub.s32 	%r56, %r54, %r55;
	cvt.rn.f32.s32 	%f11, %r56;
	fma.rn.f32 	%f12, %f8, %f11, %f10;
	ld.shared.u32 	%r57, [_ZZ14updateVelocityP8ParticlePifffiP17curandStateXORWOWE4best];
	sub.s32 	%r58, %r57, %r55;
	cvt.rn.f32.s32 	%f13, %r58;
	fma.rn.f32 	%f14, %f9, %f13, %f12;
	cvt.rzi.s32.f32 	%r59, %f14;
	st.global.u32 	[%rd10+160], %r59;
	ld.global.u32 	%r60, [%rd10+164];
	mul.lo.s32 	%r61, %r60, %r51;
	cvt.rn.f32.s32 	%f15, %r61;
	ld.global.u32 	%r62, [%rd10+4];
	ld.global.u32 	%r63, [%rd10+84];
	sub.s32 	%r64, %r62, %r63;
	cvt.rn.f32.s32 	%f16, %r64;
	fma.rn.f32 	%f17, %f8, %f16, %f15;
	ld.shared.u32 	%r65, [_ZZ14updateVelocityP8ParticlePifffiP17curandStateXORWOWE4best+4];
	sub.s32 	%r66, %r65, %r63;
	cvt.rn.f32.s32 	%f18, %r66;
	fma.rn.f32 	%f19, %f9, %f18, %f17;
	cvt.rzi.s32.f32 	%r67, %f19;
	st.global.u32 	[%rd10+164], %r67;
	ld.global.u32 	%r68, [%rd10+168];
	mul.lo.s32 	%r69, %r68, %r51;
	cvt.rn.f32.s32 	%f20, %r69;
	ld.global.u32 	%r70, [%rd10+8];
	ld.global.u32 	%r71, [%rd10+88];
	sub.s32 	%r72, %r70, %r71;
	cvt.rn.f32.s32 	%f21, %r72;
	fma.rn.f32 	%f22, %f8, %f21, %f20;
	ld.shared.u32 	%r73, [_ZZ14updateVelocityP8ParticlePifffiP17curandStateXORWOWE4best+8];
	sub.s32 	%r74, %r73, %r71;
	cvt.rn.f32.s32 	%f23, %r74;
	fma.rn.f32 	%f24, %f9, %f23, %f22;
	cvt.rzi.s32.f32 	%r75, %f24;
	st.global.u32 	[%rd10+168], %r75;
	ld.global.u32 	%r76, [%rd10+172];
	mul.lo.s32 	%r77, %r76, %r51;
	cvt.rn.f32.s32 	%f25, %r77;
	ld.global.u32 	%r78, [%rd10+12];
	ld.global.u32 	%r79, [%rd10+92];
	sub.s32 	%r80, %r78, %r79;
	cvt.rn.f32.s32 	%f26, %r80;
	fma.rn.f32 	%f27, %f8, %f26, %f25;
	ld.shared.u32 	%r81, [_ZZ14updateVelocityP8ParticlePifffiP17curandStateXORWOWE4best+12];
	sub.s32 	%r82, %r81, %r79;
	cvt.rn.f32.s32 	%f28, %r82;
	fma.rn.f32 	%f29, %f9, %f28, %f27;
	cvt.rzi.s32.f32 	%r83, %f29;
	st.global.u32 	[%rd10+172], %r83;
	ld.global.u32 	%r84, [%rd10+176];
	mul.lo.s32 	%r85, %r84, %r51;
	cvt.rn.f32.s32 	%f30, %r85;
	ld.global.u32 	%r86, [%rd10+16];
	ld.global.u32 	%r87, [%rd10+96];
	sub.s32 	%r88, %r86, %r87;
	cvt.rn.f32.s32 	%f31, %r88;
	fma.rn.f32 	%f32, %f8, %f31, %f30;
	ld.shared.u32 	%r89, [_ZZ14updateVelocityP8ParticlePifffiP17curandStateXORWOWE4best+16];
	sub.s32 	%r90, %r89, %r87;
	cvt.rn.f32.s32 	%f33, %r90;
	fma.rn.f32 	%f34, %f9, %f33, %f32;
	cvt.rzi.s32.f32 	%r91, %f34;
	st.global.u32 	[%rd10+176], %r91;
	ld.global.u32 	%r92, [%rd10+180];
	mul.lo.s32 	%r93, %r92, %r51;
	cvt.rn.f32.s32 	%f35, %r93;
	ld.global.u32 	%r94, [%rd10+20];
	ld.global.u32 	%r95, [%rd10+100];
	sub.s32 	%r96, %r94, %r95;
	cvt.rn.f32.s32 	%f36, %r96;
	fma.rn.f32 	%f37, %f8, %f36, %f35;
	ld.shared.u32 	%r97, [_ZZ14updateVelocityP8ParticlePifffiP17curandStateXORWOWE4best+20];
	sub.s32 	%r98, %r97, %r95;
	cvt.rn.f32.s32 	%f38, %r98;
	fma.rn.f32 	%f39, %f9, %f38, %f37;
	cvt.rzi.s32.f32 	%r99, %f39;
	st.global.u32 	[%rd10+180], %r99;
	ld.global.u32 	%r100, [%rd10+184];
	mul.lo.s32 	%r101, %r100, %r51;
	cvt.rn.f32.s32 	%f40, %r101;
	ld.global.u32 	%r102, [%rd10+24];
	ld.global.u32 	%r103, [%rd10+104];
	sub.s32 	%r104, %r102, %r103;
	cvt.rn.f32.s32 	%f41, %r104;
	fma.rn.f32 	%f42, %f8, %f41, %f40;
	ld.shared.u32 	%r105, [_ZZ14updateVelocityP8ParticlePifffiP17curandStateXORWOWE4best+24];
	sub.s32 	%r106, %r105, %r103;
	cvt.rn.f32.s32 	%f43, %r106;
	fma.rn.f32 	%f44, %f9, %f43, %f42;
	cvt.rzi.s32.f32 	%r107, %f44;
	st.global.u32 	[%rd10+184], %r107;
	ld.global.u32 	%r108, [%rd10+188];
	mul.lo.s32 	%r109, %r108, %r51;
	cvt.rn.f32.s32 	%f45, %r109;
	ld.global.u32 	%r110, [%rd10+28];
	ld.global.u32 	%r111, [%rd10+108];
	sub.s32 	%r112, %r110, %r111;
	cvt.rn.f32.s32 	%f46, %r112;
	fma.rn.f32 	%f47, %f8, %f46, %f45;
	ld.shared.u32 	%r113, [_ZZ14updateVelocityP8ParticlePifffiP17curandStateXORWOWE4best+28];
	sub.s32 	%r114, %r113, %r111;
	cvt.rn.f32.s32 	%f48, %r114;
	fma.rn.f32 	%f49, %f9, %f48, %f47;
	cvt.rzi.s32.f32 	%r115, %f49;
	st.global.u32 	[%rd10+188], %r115;
	ld.global.u32 	%r116, [%rd10+192];
	mul.lo.s32 	%r117, %r116, %r51;
	cvt.rn.f32.s32 	%f50, %r117;
	ld.global.u32 	%r118, [%rd10+32];
	ld.global.u32 	%r119, [%rd10+112];
	sub.s32 	%r120, %r118, %r119;
	cvt.rn.f32.s32 	%f51, %r120;
	fma.rn.f32 	%f52, %f8, %f51, %f50;
	ld.shared.u32 	%r121, [_ZZ14updateVelocityP8ParticlePifffiP17curandStateXORWOWE4best+32];
	sub.s32 	%r122, %r121, %r119;
	cvt.rn.f32.s32 	%f53, %r122;
	fma.rn.f32 	%f54, %f9, %f53, %f52;
	cvt.rzi.s32.f32 	%r123, %f54;
	st.global.u32 	[%rd10+192], %r123;
	ld.global.u32 	%r124, [%rd10+196];
	mul.lo.s32 	%r125, %r124, %r51;
	cvt.rn.f32.s32 	%f55, %r125;
	ld.global.u32 	%r126, [%rd10+36];
	ld.global.u32 	%r127, [%rd10+116];
	sub.s32 	%r128, %r126, %r127;
	cvt.rn.f32.s32 	%f56, %r128;
	fma.rn.f32 	%f57, %f8, %f56, %f55;
	ld.shared.u32 	%r129, [_ZZ14updateVelocityP8ParticlePifffiP17curandStateXORWOWE4best+36];
	sub.s32 	%r130, %r129, %r127;
	cvt.rn.f32.s32 	%f58, %r130;
	fma.rn.f32 	%f59, %f9, %f58, %f57;
	cvt.rzi.s32.f32 	%r131, %f59;
	st.global.u32 	[%rd10+196], %r131;
	ld.global.u32 	%r132, [%rd10+200];
	mul.lo.s32 	%r133, %r132, %r51;
	cvt.rn.f32.s32 	%f60, %r133;
	ld.global.u32 	%r134, [%rd10+40];
	ld.global.u32 	%r135, [%rd10+120];
	sub.s32 	%r136, %r134, %r135;
	cvt.rn.f32.s32 	%f61, %r136;
	fma.rn.f32 	%f62, %f8, %f61, %f60;
	ld.shared.u32 	%r137, [_ZZ14updateVelocityP8ParticlePifffiP17curandStateXORWOWE4best+40];
	sub.s32 	%r138, %r137, %r135;
	cvt.rn.f32.s32 	%f63, %r138;
	fma.rn.f32 	%f64, %f9, %f63, %f62;
	cvt.rzi.s32.f32 	%r139, %f64;
	st.global.u32 	[%rd10+200], %r139;
	ld.global.u32 	%r140, [%rd10+204];
	mul.lo.s32 	%r141, %r140, %r51;
	cvt.rn.f32.s32 	%f65, %r141;
	ld.global.u32 	%r142, [%rd10+44];
	ld.global.u32 	%r143, [%rd10+124];
	sub.s32 	%r144, %r142, %r143;
	cvt.rn.f32.s32 	%f66, %r144;
	fma.rn.f32 	%f67, %f8, %f66, %f65;
	ld.shared.u32 	%r145, [_ZZ14updateVelocityP8ParticlePifffiP17curandStateXORWOWE4best+44];
	sub.s32 	%r146, %r145, %r143;
	cvt.rn.f32.s32 	%f68, %r146;
	fma.rn.f32 	%f69, %f9, %f68, %f67;
	cvt.rzi.s32.f32 	%r147, %f69;
	st.global.u32 	[%rd10+204], %r147;
	ld.global.u32 	%r148, [%rd10+208];
	mul.lo.s32 	%r149, %r148, %r51;
	cvt.rn.f32.s32 	%f70, %r149;
	ld.global.u32 	%r150, [%rd10+48];
	ld.global.u32 	%r151, [%rd10+128];
	sub.s32 	%r152, %r150, %r151;
	cvt.rn.f32.s32 	%f71, %r152;
	fma.rn.f32 	%f72, %f8, %f71, %f70;
	ld.shared.u32 	%r153, [_ZZ14updateVelocityP8ParticlePifffiP17curandStateXORWOWE4best+48];
	sub.s32 	%r154, %r153, %r151;
	cvt.rn.f32.s32 	%f73, %r154;
	fma.rn.f32 	%f74, %f9, %f73, %f72;
	cvt.rzi.s32.f32 	%r155, %f74;
	st.global.u32 	[%rd10+208], %r155;
	ld.global.u32 	%r156, [%rd10+212];
	mul.lo.s32 	%r157, %r156, %r51;
	cvt.rn.f32.s32 	%f75, %r157;
	ld.global.u32 	%r158, [%rd10+52];
	ld.global.u32 	%r159, [%rd10+132];
	sub.s32 	%r160, %r158, %r159;
	cvt.rn.f32.s32 	%f76, %r160;
	fma.rn.f32 	%f77, %f8, %f76, %f75;
	ld.shared.u32 	%r161, [_ZZ14updateVelocityP8ParticlePifffiP17curandStateXORWOWE4best+52];
	sub.s32 	%r162, %r161, %r159;
	cvt.rn.f32.s32 	%f78, %r162;
	fma.rn.f32 	%f79, %f9, %f78, %f77;
	cvt.rzi.s32.f32 	%r163, %f79;
	st.global.u32 	[%rd10+212], %r163;
	ld.global.u32 	%r164, [%rd10+216];
	mul.lo.s32 	%r165, %r164, %r51;
	cvt.rn.f32.s32 	%f80, %r165;
	ld.global.u32 	%r166, [%rd10+56];
	ld.global.u32 	%r167, [%rd10+136];
	sub.s32 	%r168, %r166, %r167;
	cvt.rn.f32.s32 	%f81, %r168;
	fma.rn.f32 	%f82, %f8, %f81, %f80;
	ld.shared.u32 	%r169, [_ZZ14updateVelocityP8ParticlePifffiP17curandStateXORWOWE4best+56];
	sub.s32 	%r170, %r169, %r167;
	cvt.rn.f32.s32 	%f83, %r170;
	fma.rn.f32 	%f84, %f9, %f83, %f82;
	cvt.rzi.s32.f32 	%r171, %f84;
	st.global.u32 	[%rd10+216], %r171;
	ld.global.u32 	%r172, [%rd10+220];
	mul.lo.s32 	%r173, %r172, %r51;
	cvt.rn.f32.s32 	%f85, %r173;
	ld.global.u32 	%r174, [%rd10+60];
	ld.global.u32 	%r175, [%rd10+140];
	sub.s32 	%r176, %r174, %r175;
	cvt.rn.f32.s32 	%f86, %r176;
	fma.rn.f32 	%f87, %f8, %f86, %f85;
	ld.shared.u32 	%r177, [_ZZ14updateVelocityP8ParticlePifffiP17curandStateXORWOWE4best+60];
	sub.s32 	%r178, %r177, %r175;
	cvt.rn.f32.s32 	%f88, %r178;
	fma.rn.f32 	%f89, %f9, %f88, %f87;
	cvt.rzi.s32.f32 	%r179, %f89;
	st.global.u32 	[%rd10+220], %r179;
	ld.global.u32 	%r180, [%rd10+224];
	mul.lo.s32 	%r181, %r180, %r51;
	cvt.rn.f32.s32 	%f90, %r181;
	ld.global.u32 	%r182, [%rd10+64];
	ld.global.u32 	%r183, [%rd10+144];
	sub.s32 	%r184, %r182, %r183;
	cvt.rn.f32.s32 	%f91, %r184;
	fma.rn.f32 	%f92, %f8, %f91, %f90;
	ld.shared.u32 	%r185, [_ZZ14updateVelocityP8ParticlePifffiP17curandStateXORWOWE4best+64];
	sub.s32 	%r186, %r185, %r183;
	cvt.rn.f32.s32 	%f93, %r186;
	fma.rn.f32 	%f94, %f9, %f93, %f92;
	cvt.rzi.s32.f32 	%r187, %f94;
	st.global.u32 	[%rd10+224], %r187;
	ld.global.u32 	%r188, [%rd10+228];
	mul.lo.s32 	%r189, %r188, %r51;
	cvt.rn.f32.s32 	%f95, %r189;
	ld.global.u32 	%r190, [%rd10+68];
	ld.global.u32 	%r191, [%rd10+148];
	sub.s32 	%r192, %r190, %r191;
	cvt.rn.f32.s32 	%f96, %r192;
	fma.rn.f32 	%f97, %f8, %f96, %f95;
	ld.shared.u32 	%r193, [_ZZ14updateVelocityP8ParticlePifffiP17curandStateXORWOWE4best+68];
	sub.s32 	%r194, %r193, %r191;
	cvt.rn.f32.s32 	%f98, %r194;
	fma.rn.f32 	%f99, %f9, %f98, %f97;
	cvt.rzi.s32.f32 	%r195, %f99;
	st.global.u32 	[%rd10+228], %r195;
	ld.global.u32 	%r196, [%rd10+232];
	mul.lo.s32 	%r197, %r196, %r51;
	cvt.rn.f32.s32 	%f100, %r197;
	ld.global.u32 	%r198, [%rd10+72];
	ld.global.u32 	%r199, [%rd10+152];
	sub.s32 	%r200, %r198, %r199;
	cvt.rn.f32.s32 	%f101, %r200;
	fma.rn.f32 	%f102, %f8, %f101, %f100;
	ld.shared.u32 	%r201, [_ZZ14updateVelocityP8ParticlePifffiP17curandStateXORWOWE4best+72];
	sub.s32 	%r202, %r201, %r199;
	cvt.rn.f32.s32 	%f103, %r202;
	fma.rn.f32 	%f104, %f9, %f103, %f102;
	cvt.rzi.s32.f32 	%r203, %f104;
	st.global.u32 	[%rd10+232], %r203;
	ld.global.u32 	%r204, [%rd10+236];
	mul.lo.s32 	%r205, %r204, %r51;
	cvt.rn.f32.s32 	%f105, %r205;
	ld.global.u32 	%r206, [%rd10+76];
	ld.global.u32 	%r207, [%rd10+156];
	sub.s32 	%r208, %r206, %r207;
	cvt.rn.f32.s32 	%f106, %r208;
	fma.rn.f32 	%f107, %f8, %f106, %f105;
	ld.shared.u32 	%r209, [_ZZ14updateVelocityP8ParticlePifffiP17curandStateXORWOWE4best+76];
	sub.s32 	%r210, %r209, %r207;
	cvt.rn.f32.s32 	%f108, %r210;
	fma.rn.f32 	%f109, %f9, %f108, %f107;
	cvt.rzi.s32.f32 	%r211, %f109;
	st.global.u32 	[%rd10+236], %r211;
$L__BB2_2:
	ret;

}
	// .globl	_Z14updatePositionP8Particlei
.visible .entry _Z14updatePositionP8Particlei(
	.param .u64 .ptr .align 1 _Z14updatePositionP8Particlei_param_0,
	.param .u32 _Z14updatePositionP8Particlei_param_1
)
{
	.reg .pred 	%p<3>;
	.reg .b32 	%r<109>;
	.reg .b64 	%rd<6>;

	ld.param.u64 	%rd2, [_Z14updatePositionP8Particlei_param_0];
	ld.param.u32 	%r23, [_Z14updatePositionP8Particlei_param_1];
	mov.u32 	%r24, %tid.x;
	mov.u32 	%r25, %ctaid.x;
	mov.u32 	%r26, %ntid.x;
	mad.lo.s32 	%r1, %r25, %r26, %r24;
	setp.ge.s32 	%p1, %r1, %r23;
	@%p1 bra 	$L__BB3_3;
	cvta.to.global.u64 	%rd3, %rd2;
	mul.wide.s32 	%rd4, %r1, 244;
	add.s64 	%rd5, %rd3, %rd4;
	add.s64 	%rd1, %rd5, 80;
	ld.global.u32 	%r27, [%rd5+160];
	ld.global.u32 	%r28, [%rd5+80];
	add.s32 	%r2, %r28, %r27;
	st.global.u32 	[%rd5+80], %r2;
	ld.global.u32 	%r29, [%rd5+164];
	ld.global.u32 	%r30, [%rd5+84];
	add.s32 	%r3, %r30, %r29;
	st.global.u32 	[%rd5+84], %r3;
	ld.global.u32 	%r31, [%rd5+168];
	ld.global.u32 	%r32, [%rd5+88];
	add.s32 	%r4, %r32, %r31;
	st.global.u32 	[%rd5+88], %r4;
	ld.global.u32 	%r33, [%rd5+172];
	ld.global.u32 	%r34, [%rd5+92];
	add.s32 	%r5, %r34, %r33;
	st.global.u32 	[%rd5+92], %r5;
	ld.global.u32 	%r35, [%rd5+176];
	ld.global.u32 	%r36, [%rd5+96];
	add.s32 	%r6, %r36, %r35;
	st.global.u32 	[%rd5+96], %r6;
	ld.global.u32 	%r37, [%rd5+180];
	ld.global.u32 	%r38, [%rd5+100];
	add.s32 	%r7, %r38, %r37;
	st.global.u32 	[%rd5+100], %r7;
	ld.global.u32 	%r39, [%rd5+184];
	ld.global.u32 	%r40, [%rd5+104];
	add.s32 	%r8, %r40, %r39;
	st.global.u32 	[%rd5+104], %r8;
	ld.global.u32 	%r41, [%rd5+188];
	ld.global.u32 	%r42, [%rd5+108];
	add.s32 	%r9, %r42, %r41;
	st.global.u32 	[%rd5+108], %r9;
	ld.global.u32 	%r43, [%rd5+192];
	ld.global.u32 	%r44, [%rd5+112];
	add.s32 	%r10, %r44, %r43;
	st.global.u32 	[%rd5+112], %r10;
	ld.global.u32 	%r45, [%rd5+196];
	ld.global.u32 	%r46, [%rd5+116];
	add.s32 	%r11, %r46, %r45;
	st.global.u32 	[%rd5+116], %r11;
	ld.global.u32 	%r47, [%rd5+200];
	ld.global.u32 	%r48, [%rd5+120];
	add.s32 	%r12, %r48, %r47;
	st.global.u32 	[%rd5+120], %r12;
	ld.global.u32 	%r49, [%rd5+204];
	ld.global.u32 	%r50, [%rd5+124];
	add.s32 	%r13, %r50, %r49;
	st.global.u32 	[%rd5+124], %r13;
	ld.global.u32 	%r51, [%rd5+208];
	ld.global.u32 	%r52, [%rd5+128];
	add.s32 	%r14, %r52, %r51;
	st.global.u32 	[%rd5+128], %r14;
	ld.global.u32 	%r53, [%rd5+212];
	ld.global.u32 	%r54, [%rd5+132];
	add.s32 	%r15, %r54, %r53;
	st.global.u32 	[%rd5+132], %r15;
	ld.global.u32 	%r55, [%rd5+216];
	ld.global.u32 	%r56, [%rd5+136];
	add.s32 	%r16, %r56, %r55;
	st.global.u32 	[%rd5+136], %r16;
	ld.global.u32 	%r57, [%rd5+220];
	ld.global.u32 	%r58, [%rd5+140];
	add.s32 	%r17, %r58, %r57;
	st.global.u32 	[%rd5+140], %r17;
	ld.global.u32 	%r59, [%rd5+224];
	ld.global.u32 	%r60, [%rd5+144];
	add.s32 	%r18, %r60, %r59;
	st.global.u32 	[%rd5+144], %r18;
	ld.global.u32 	%r61, [%rd5+228];
	ld.global.u32 	%r62, [%rd5+148];
	add.s32 	%r19, %r62, %r61;
	st.global.u32 	[%rd5+148], %r19;
	ld.global.u32 	%r63, [%rd5+232];
	ld.global.u32 	%r64, [%rd5+152];
	add.s32 	%r20, %r64, %r63;
	st.global.u32 	[%rd5+152], %r20;
	ld.global.u32 	%r65, [%rd5+236];
	ld.global.u32 	%r66, [%rd5+156];
	add.s32 	%r21, %r66, %r65;
	st.global.u32 	[%rd5+156], %r21;
	mul.lo.s32 	%r67, %r2, %r2;
	mul.lo.s32 	%r68, %r3, %r3;
	mul.lo.s32 	%r69, %r68, %r3;
	mad.lo.s32 	%r70, %r67, %r2, %r69;
	mul.lo.s32 	%r71, %r4, %r4;
	mad.lo.s32 	%r72, %r71, %r4, %r70;
	mul.lo.s32 	%r73, %r5, %r5;
	mad.lo.s32 	%r74, %r73, %r5, %r72;
	mul.lo.s32 	%r75, %r6, %r6;
	mad.lo.s32 	%r76, %r75, %r6, %r74;
	mul.lo.s32 	%r77, %r7, %r7;
	mad.lo.s32 	%r78, %r77, %r7, %r76;
	mul.lo.s32 	%r79, %r8, %r8;
	mad.lo.s32 	%r80, %r79, %r8, %r78;
	mul.lo.s32 	%r81, %r9, %r9;
	mad.lo.s32 	%r82, %r81, %r9, %r80;
	mul.lo.s32 	%r83, %r10, %r10;
	mad.lo.s32 	%r84, %r83, %r10, %r82;
	mul.lo.s32 	%r85, %r11, %r11;
	mad.lo.s32 	%r86, %r85, %r11, %r84;
	mul.lo.s32 	%r87, %r12, %r12;
	mad.lo.s32 	%r88, %r87, %r12, %r86;
	mul.lo.s32 	%r89, %r13, %r13;
	mad.lo.s32 	%r90, %r89, %r13, %r88;
	mul.lo.s32 	%r91, %r14, %r14;
	mad.lo.s32 	%r92, %r91, %r14, %r90;
	mul.lo.s32 	%r93, %r15, %r15;
	mad.lo.s32 	%r94, %r93, %r15, %r92;
	mul.lo.s32 	%r95, %r16, %r16;
	mad.lo.s32 	%r96, %r95, %r16, %r94;
	mul.lo.s32 	%r97, %r17, %r17;
	mad.lo.s32 	%r98, %r97, %r17, %r96;
	mul.lo.s32 	%r99, %r18, %r18;
	mad.lo.s32 	%r100, %r99, %r18, %r98;
	mul.lo.s32 	%r101, %r19, %r19;
	mad.lo.s32 	%r102, %r101, %r19, %r100;
	mul.lo.s32 	%r103, %r20, %r20;
	mad.lo.s32 	%r104, %r103, %r20, %r102;
	mul.lo.s32 	%r105, %r21, %r21;
	mad.lo.s32 	%r106, %r105, %r21, %r104;
	add.s32 	%r107, %r106, 500;
	abs.s32 	%r22, %r107;
	ld.global.u32 	%r108, [%rd5+240];
	setp.ge.s32 	%p2, %r22, %r108;
	@%p2 bra 	$L__BB3_3;
	st.global.u32 	[%rd1+160], %r22;
	st.global.u32 	[%rd1+-80], %r2;
	st.global.u32 	[%rd1+-76], %r3;
	st.global.u32 	[%rd1+-72], %r4;
	st.global.u32 	[%rd1+-68], %r5;
	st.global.u32 	[%rd1+-64], %r6;
	st.global.u32 	[%rd1+-60], %r7;
	st.global.u32 	[%rd1+-56], %r8;
	st.global.u32 	[%rd1+-52], %r9;
	st.global.u32 	[%rd1+-48], %r10;
	st.global.u32 	[%rd1+-44], %r11;
	st.global.u32 	[%rd1+-40], %r12;
	st.global.u32 	[%rd1+-36], %r13;
	st.global.u32 	[%rd1+-32], %r14;
	st.global.u32 	[%rd1+-28], %r15;
	st.global.u32 	[%rd1+-24], %r16;
	st.global.u32 	[%rd1+-20], %r17;
	st.global.u32 	[%rd1+-16], %r18;
	st.global.u32 	[%rd1+-12], %r19;
	st.global.u32 	[%rd1+-8], %r20;
	st.global.u32 	[%rd1+-4], %r21;
$L__BB3_3:
	ret;

}


// ===== COMPILED SASS (sm_100) =====

	.target	sm_100

	.elftype	@"ET_EXEC"


//--------------------- .note.nv.tkinfo           --------------------------
	.section	.note.nv.tkinfo,"",@"SHT_NOTE"
	.sectionflags	@"SHF_NOTE_NV_TKINFO"
	.tkinfo
        /*0018*/ 	.word	0x00000002
        /*0030*/ 	.string	""
        /*0030*/ 	.string	"ptxas"
        /*0030*/ 	.string	"Cuda compilation tools, release 13.0, V13.0.88"
        /*0030*/ 	.string	"Build cuda_13.0.r13.0/compiler.36424714_0"
        /*0030*/ 	.string	"-arch sm_100 -m 64 "



//--------------------- .note.nv.cuinfo           --------------------------
	.section	.note.nv.cuinfo,"",@"SHT_NOTE"
	.sectionflags	@"SHF_NOTE_NV_CUINFO"
        /*0018*/ 	.short	0x0002
        /*001a*/ 	.short	0x0064
        /*001c*/ 	.short	0x0082
	.zero		2


//--------------------- .nv.info                  --------------------------
	.section	.nv.info,"",@"SHT_CUDA_INFO"
	.align	4


	//----- nvinfo : EIATTR_REGCOUNT
	.align		4
        /*0000*/ 	.byte	0x04, 0x2f
        /*0002*/ 	.short	(.L_10 - .L_9)
	.align		4
.L_9:
        /*0004*/ 	.word	index@(_Z11init_kernelP17curandStateXORWOWl)
        /*0008*/ 	.word	0x00000020


	//----- nvinfo : EIATTR_FRAME_SIZE
	.align		4
.L_10:
        /*000c*/ 	.byte	0x04, 0x11
        /*000e*/ 	.short	(.L_12 - .L_11)
	.align		4
.L_11:
        /*0010*/ 	.word	index@(_Z11init_kernelP17curandStateXORWOWl)
        /*0014*/ 	.word	0x00000000


	//----- nvinfo : EIATTR_REGCOUNT
	.align		4
.L_12:
        /*0018*/ 	.byte	0x04, 0x2f
        /*001a*/ 	.short	(.L_14 - .L_13)
	.align		4
.L_13:
        /*001c*/ 	.word	index@(_Z19updateTeamBestIndexP8ParticlePiS1_i)
        /*0020*/ 	.word	0x0000000c


	//----- nvinfo : EIATTR_FRAME_SIZE
	.align		4
.L_14:
        /*0024*/ 	.byte	0x04, 0x11
        /*0026*/ 	.short	(.L_16 - .L_15)
	.align		4
.L_15:
        /*0028*/ 	.word	index@(_Z19updateTeamBestIndexP8ParticlePiS1_i)
        /*002c*/ 	.word	0x00000000


	//----- nvinfo : EIATTR_REGCOUNT
	.align		4
.L_16:
        /*0030*/ 	.byte	0x04, 0x2f
        /*0032*/ 	.short	(.L_18 - .L_17)
	.align		4
.L_17:
        /*0034*/ 	.word	index@(_Z14updateVelocityP8ParticlePifffiP17curandStateXORWOW)
        /*0038*/ 	.word	0x00000020


	//----- nvinfo : EIATTR_FRAME_SIZE
	.align		4
.L_18:
        /*003c*/ 	.byte	0x04, 0x11
        /*003e*/ 	.short	(.L_20 - .L_19)
	.align		4
.L_19:
        /*0040*/ 	.word	index@(_Z14updateVelocityP8ParticlePifffiP17curandStateXORWOW)
        /*0044*/ 	.word	0x00000000


	//----- nvinfo : EIATTR_REGCOUNT
	.align		4
.L_20:
        /*0048*/ 	.byte	0x04, 0x2f
        /*004a*/ 	.short	(.L_22 - .L_21)
	.align		4
.L_21:
        /*004c*/ 	.word	index@(_Z14updatePositionP8Particlei)
        /*0050*/ 	.word	0x00000020


	//----- nvinfo : EIATTR_FRAME_SIZE
	.align		4
.L_22:
        /*0054*/ 	.byte	0x04, 0x11
        /*0056*/ 	.short	(.L_24 - .L_23)
	.align		4
.L_23:
        /*0058*/ 	.word	index@(_Z14updatePositionP8Particlei)
        /*005c*/ 	.word	0x00000000


	//----- nvinfo : EIATTR_MIN_STACK_SIZE
	.align		4
.L_24:
        /*0060*/ 	.byte	0x04, 0x12
        /*0062*/ 	.short	(.L_26 - .L_25)
	.align		4
.L_25:
        /*0064*/ 	.word	index@(_Z14updatePositionP8Particlei)
        /*0068*/ 	.word	0x00000000


	//----- nvinfo : EIATTR_MIN_STACK_SIZE
	.align		4
.L_26:
        /*006c*/ 	.byte	0x04, 0x12
        /*006e*/ 	.short	(.L_28 - .L_27)
	.align		4
.L_27:
        /*0070*/ 	.word	index@(_Z14updateVelocityP8ParticlePifffiP17curandStateXORWOW)
        /*0074*/ 	.word	0x00000000


	//----- nvinfo : EIATTR_MIN_STACK_SIZE
	.align		4
.L_28:
        /*0078*/ 	.byte	0x04, 0x12
        /*007a*/ 	.short	(.L_30 - .L_29)
	.align		4
.L_29:
        /*007c*/ 	.word	index@(_Z19updateTeamBestIndexP8ParticlePiS1_i)
        /*0080*/ 	.word	0x00000000


	//----- nvinfo : EIATTR_MIN_STACK_SIZE
	.align		4
.L_30:
        /*0084*/ 	.byte	0x04, 0x12
        /*0086*/ 	.short	(.L_32 - .L_31)
	.align		4
.L_31:
        /*0088*/ 	.word	index@(_Z11init_kernelP17curandStateXORWOWl)
        /*008c*/ 	.word	0x00000000
.L_32:


//--------------------- .nv.compat                --------------------------
	.section	.nv.compat,"",@"SHT_CUDA_COMPAT_INFO"
	.align	4
        /*0000*/ 	.byte	0x02, 0x09, 0x00, 0x00, 0x02, 0x02, 0x01, 0x00, 0x02, 0x05, 0x05, 0x00, 0x03, 0x07, 0x01, 0x01
        /*0010*/ 	.byte	0x02, 0x03, 0x00, 0x00, 0x02, 0x06, 0x01, 0x00, 0x04, 0x0b, 0x08, 0x00, 0x09, 0x00, 0x00, 0x00
        /*0020*/ 	.byte	0x00, 0x00, 0x00, 0x00


//--------------------- .nv.info._Z14updatePositionP8Particlei --------------------------
	.section	.nv.info._Z14updatePositionP8Particlei,"",@"SHT_CUDA_INFO"
	.sectionflags	@""
	.align	4


	//----- nvinfo : EIATTR_CUDA_API_VERSION
	.align		4
        /*0000*/ 	.byte	0x04, 0x37
        /*0002*/ 	.short	(.L_34 - .L_33)
.L_33:
        /*0004*/ 	.word	0x00000082


	//----- nvinfo : EIATTR_KPARAM_INFO
	.align		4
.L_34:
        /*0008*/ 	.byte	0x04, 0x17
        /*000a*/ 	.short	(.L_36 - .L_35)
.L_35:
        /*000c*/ 	.word	0x00000000
        /*0010*/ 	.short	0x0001
        /*0012*/ 	.short	0x0008
        /*0014*/ 	.byte	0x00, 0xf0, 0x11, 0x00


	//----- nvinfo : EIATTR_KPARAM_INFO
	.align		4
.L_36:
        /*0018*/ 	.byte	0x04, 0x17
        /*001a*/ 	.short	(.L_38 - .L_37)
.L_37:
        /*001c*/ 	.word	0x00000000
        /*0020*/ 	.short	0x0000
        /*0022*/ 	.short	0x0000
        /*0024*/ 	.byte	0x00, 0xf5, 0x21, 0x00


	//----- nvinfo : EIATTR_SPARSE_MMA_MASK
	.align		4
.L_38:
        /*0028*/ 	.byte	0x03, 0x50
        /*002a*/ 	.short	0x0000


	//----- nvinfo : EIATTR_MAXREG_COUNT
	.align		4
        /*002c*/ 	.byte	0x03, 0x1b
        /*002e*/ 	.short	0x00ff


	//----- nvinfo : EIATTR_MERCURY_ISA_VERSION
	.align		4
        /*0030*/ 	.byte	0x03, 0x5f
        /*0032*/ 	.short	0x0101


	//----- nvinfo : EIATTR_VRC_CTA_INIT_COUNT
	.align		4
        /*0034*/ 	.byte	0x02, 0x4a
	.zero		1
	.zero		1


	//----- nvinfo : EIATTR_EXIT_INSTR_OFFSETS
	.align		4
        /*0038*/ 	.byte	0x04, 0x1c
        /*003a*/ 	.short	(.L_40 - .L_39)


	//   ....[0]....
.L_39:
        /*003c*/ 	.word	0x00000070


	//   ....[1]....
        /*0040*/ 	.word	0x00000860


	//   ....[2]....
        /*0044*/ 	.word	0x000009c0


	//----- nvinfo : EIATTR_CBANK_PARAM_SIZE
	.align		4
.L_40:
        /*0048*/ 	.byte	0x03, 0x19
        /*004a*/ 	.short	0x000c


	//----- nvinfo : EIATTR_PARAM_CBANK
	.align		4
        /*004c*/ 	.byte	0x04, 0x0a
        /*004e*/ 	.short	(.L_42 - .L_41)
	.align		4
.L_41:
        /*0050*/ 	.word	index@(.nv.constant0._Z14updatePositionP8Particlei)
        /*0054*/ 	.short	0x0380
        /*0056*/ 	.short	0x000c


	//----- nvinfo : EIATTR_SW_WAR
	.align		4
.L_42:
        /*0058*/ 	.byte	0x04, 0x36
        /*005a*/ 	.short	(.L_44 - .L_43)
.L_43:
        /*005c*/ 	.word	0x00000008
.L_44:


//--------------------- .nv.info._Z14updateVelocityP8ParticlePifffiP17curandStateXORWOW --------------------------
	.section	.nv.info._Z14updateVelocityP8ParticlePifffiP17curandStateXORWOW,"",@"SHT_CUDA_INFO"
	.sectionflags	@""
	.align	4


	//----- nvinfo : EIATTR_CUDA_API_VERSION
	.align		4
        /*0000*/ 	.byte	0x04, 0x37
        /*0002*/ 	.short	(.L_46 - .L_45)
.L_45:
        /*0004*/ 	.word	0x00000082


	//----- nvinfo : EIATTR_KPARAM_INFO
	.align		4
.L_46:
        /*0008*/ 	.byte	0x04, 0x17
        /*000a*/ 	.short	(.L_48 - .L_47)
.L_47:
        /*000c*/ 	.word	0x00000000
        /*0010*/ 	.short	0x0006
        /*0012*/ 	.short	0x0020
        /*0014*/ 	.byte	0x00, 0xf5, 0x21, 0x00


	//----- nvinfo : EIATTR_KPARAM_INFO
	.align		4
.L_48:
        /*0018*/ 	.byte	0x04, 0x17
        /*001a*/ 	.short	(.L_50 - .L_49)
.L_49:
        /*001c*/ 	.word	0x00000000
        /*0020*/ 	.short	0x0005
        /*0022*/ 	.short	0x001c
        /*0024*/ 	.byte	0x00, 0xf0, 0x11, 0x00


	//----- nvinfo : EIATTR_KPARAM_INFO
	.align		4
.L_50:
        /*0028*/ 	.byte	0x04, 0x17
        /*002a*/ 	.short	(.L_52 - .L_51)
.L_51:
        /*002c*/ 	.word	0x00000000
        /*0030*/ 	.short	0x0004
        /*0032*/ 	.short	0x0018
        /*0034*/ 	.byte	0x00, 0xf0, 0x11, 0x00


	//----- nvinfo : EIATTR_KPARAM_INFO
	.align		4
.L_52:
        /*0038*/ 	.byte	0x04, 0x17
        /*003a*/ 	.short	(.L_54 - .L_53)
.L_53:
        /*003c*/ 	.word	0x00000000
        /*0040*/ 	.short	0x0003
        /*0042*/ 	.short	0x0014
        /*0044*/ 	.byte	0x00, 0xf0, 0x11, 0x00


	//----- nvinfo : EIATTR_KPARAM_INFO
	.align		4
.L_54:
        /*0048*/ 	.byte	0x04, 0x17
        /*004a*/ 	.short	(.L_56 - .L_55)
.L_55:
        /*004c*/ 	.word	0x00000000
        /*0050*/ 	.short	0x0002
        /*0052*/ 	.short	0x0010
        /*0054*/ 	.byte	0x00, 0xf0, 0x11, 0x00


	//----- nvinfo : EIATTR_KPARAM_INFO
	.align		4
.L_56:
        /*0058*/ 	.byte	0x04, 0x17
        /*005a*/ 	.short	(.L_58 - .L_57)
.L_57:
        /*005c*/ 	.word	0x00000000
        /*0060*/ 	.short	0x0001
        /*0062*/ 	.short	0x0008
        /*0064*/ 	.byte	0x00, 0xf5, 0x21, 0x00


	//----- nvinfo : EIATTR_KPARAM_INFO
	.align		4
.L_58:
        /*0068*/ 	.byte	0x04, 0x17
        /*006a*/ 	.short	(.L_60 - .L_59)
.L_59:
        /*006c*/ 	.word	0x00000000
        /*0070*/ 	.short	0x0000
        /*0072*/ 	.short	0x0000
        /*0074*/ 	.byte	0x00, 0xf5, 0x21, 0x00


	//----- nvinfo : EIATTR_SPARSE_MMA_MASK
	.align		4
.L_60:
        /*0078*/ 	.byte	0x03, 0x50
        /*007a*/ 	.short	0x0000


	//----- nvinfo : EIATTR_MAXREG_COUNT
	.align		4
        /*007c*/ 	.byte	0x03, 0x1b
        /*007e*/ 	.short	0x00ff


	//----- nvinfo : EIATTR_NUM_BARRIERS
	.align		4
        /*0080*/ 	.byte	0x02, 0x4c
        /*0082*/ 	.byte	0x01
	.zero		1


	//----- nvinfo : EIATTR_MERCURY_ISA_VERSION
	.align		4
        /*0084*/ 	.byte	0x03, 0x5f
        /*0086*/ 	.short	0x0101


	//----- nvinfo : EIATTR_VRC_CTA_INIT_COUNT
	.align		4
        /*0088*/ 	.byte	0x02, 0x4a
	.zero		1
	.zero		1


	//----- nvinfo : EIATTR_EXIT_INSTR_OFFSETS
	.align		4
        /*008c*/ 	.byte	0x04, 0x1c
        /*008e*/ 	.short	(.L_62 - .L_61)


	//   ....[0]....
.L_61:
        /*0090*/ 	.word	0x00000290


	//   ....[1]....
        /*0094*/ 	.word	0x00001540


	//----- nvinfo : EIATTR_CBANK_PARAM_SIZE
	.align		4
.L_62:
        /*0098*/ 	.byte	0x03, 0x19
        /*009a*/ 	.short	0x0028


	//----- nvinfo : EIATTR_PARAM_CBANK
	.align		4
        /*009c*/ 	.byte	0x04, 0x0a
        /*009e*/ 	.short	(.L_64 - .L_63)
	.align		4
.L_63:
        /*00a0*/ 	.word	index@(.nv.constant0._Z14updateVelocityP8ParticlePifffiP17curandStateXORWOW)
        /*00a4*/ 	.short	0x0380
        /*00a6*/ 	.short	0x0028


	//----- nvinfo : EIATTR_SW_WAR
	.align		4
.L_64:
        /*00a8*/ 	.byte	0x04, 0x36
        /*00aa*/ 	.short	(.L_66 - .L_65)
.L_65:
        /*00ac*/ 	.word	0x00000008
.L_66:


//--------------------- .nv.info._Z19updateTeamBestIndexP8ParticlePiS1_i --------------------------
	.section	.nv.info._Z19updateTeamBestIndexP8ParticlePiS1_i,"",@"SHT_CUDA_INFO"
	.sectionflags	@""
	.align	4


	//----- nvinfo : EIATTR_CUDA_API_VERSION
	.align		4
        /*0000*/ 	.byte	0x04, 0x37
        /*0002*/ 	.short	(.L_68 - .L_67)
.L_67:
        /*0004*/ 	.word	0x00000082


	//----- nvinfo : EIATTR_KPARAM_INFO
	.align		4
.L_68:
        /*0008*/ 	.byte	0x04, 0x17
        /*000a*/ 	.short	(.L_70 - .L_69)
.L_69:
        /*000c*/ 	.word	0x00000000
        /*0010*/ 	.short	0x0003
        /*0012*/ 	.short	0x0018
        /*0014*/ 	.byte	0x00, 0xf0, 0x11, 0x00


	//----- nvinfo : EIATTR_KPARAM_INFO
	.align		4
.L_70:
        /*0018*/ 	.byte	0x04, 0x17
        /*001a*/ 	.short	(.L_72 - .L_71)
.L_71:
        /*001c*/ 	.word	0x00000000
        /*0020*/ 	.short	0x0002
        /*0022*/ 	.short	0x0010
        /*0024*/ 	.byte	0x00, 0xf5, 0x21, 0x00


	//----- nvinfo : EIATTR_KPARAM_INFO
	.align		4
.L_72:
        /*0028*/ 	.byte	0x04, 0x17
        /*002a*/ 	.short	(.L_74 - .L_73)
.L_73:
        /*002c*/ 	.word	0x00000000
        /*0030*/ 	.short	0x0001
        /*0032*/ 	.short	0x0008
        /*0034*/ 	.byte	0x00, 0xf5, 0x21, 0x00


	//----- nvinfo : EIATTR_KPARAM_INFO
	.align		4
.L_74:
        /*0038*/ 	.byte	0x04, 0x17
        /*003a*/ 	.short	(.L_76 - .L_75)
.L_75:
        /*003c*/ 	.word	0x00000000
        /*0040*/ 	.short	0x0000
        /*0042*/ 	.short	0x0000
        /*0044*/ 	.byte	0x00, 0xf5, 0x21, 0x00


	//----- nvinfo : EIATTR_SPARSE_MMA_MASK
	.align		4
.L_76:
        /*0048*/ 	.byte	0x03, 0x50
        /*004a*/ 	.short	0x0000


	//----- nvinfo : EIATTR_MAXREG_COUNT
	.align		4
        /*004c*/ 	.byte	0x03, 0x1b
        /*004e*/ 	.short	0x00ff


	//----- nvinfo : EIATTR_NUM_BARRIERS
	.align		4
        /*0050*/ 	.byte	0x02, 0x4c
        /*0052*/ 	.byte	0x01
	.zero		1


	//----- nvinfo : EIATTR_MERCURY_ISA_VERSION
	.align		4
        /*0054*/ 	.byte	0x03, 0x5f
        /*0056*/ 	.short	0x0101


	//----- nvinfo : EIATTR_VRC_CTA_INIT_COUNT
	.align		4
        /*0058*/ 	.byte	0x02, 0x4a
	.zero		1
	.zero		1


	//----- nvinfo : EIATTR_EXIT_INSTR_OFFSETS
	.align		4
        /*005c*/ 	.byte	0x04, 0x1c
        /*005e*/ 	.short	(.L_78 - .L_77)


	//   ....[0]....
.L_77:
        /*0060*/ 	.word	0x00000210


	//----- nvinfo : EIATTR_CRS_STACK_SIZE
	.align		4
.L_78:
        /*0064*/ 	.byte	0x04, 0x1e
        /*0066*/ 	.short	(.L_80 - .L_79)
.L_79:
        /*0068*/ 	.word	0x00000000


	//----- nvinfo : EIATTR_CBANK_PARAM_SIZE
	.align		4
.L_80:
        /*006c*/ 	.byte	0x03, 0x19
        /*006e*/ 	.short	0x001c


	//----- nvinfo : EIATTR_PARAM_CBANK
	.align		4
        /*0070*/ 	.byte	0x04, 0x0a
        /*0072*/ 	.short	(.L_82 - .L_81)
	.align		4
.L_81:
        /*0074*/ 	.word	index@(.nv.constant0._Z19updateTeamBestIndexP8ParticlePiS1_i)
        /*0078*/ 	.short	0x0380
        /*007a*/ 	.short	0x001c


	//----- nvinfo : EIATTR_SW_WAR
	.align		4
.L_82:
        /*007c*/ 	.byte	0x04, 0x36
        /*007e*/ 	.short	(.L_84 - .L_83)
.L_83:
        /*0080*/ 	.word	0x00000008
.L_84:


//--------------------- .nv.info._Z11init_kernelP17curandStateXORWOWl --------------------------
	.section	.nv.info._Z11init_kernelP17curandStateXORWOWl,"",@"SHT_CUDA_INFO"
	.sectionflags	@""
	.align	4


	//----- nvinfo : EIATTR_CUDA_API_VERSION
	.align		4
        /*0000*/ 	.byte	0x04, 0x37
        /*0002*/ 	.short	(.L_86 - .L_85)
.L_85:
        /*0004*/ 	.word	0x00000082


	//----- nvinfo : EIATTR_KPARAM_INFO
	.align		4
.L_86:
        /*0008*/ 	.byte	0x04, 0x17
        /*000a*/ 	.short	(.L_88 - .L_87)
.L_87:
        /*000c*/ 	.word	0x00000000
        /*0010*/ 	.short	0x0001
        /*0012*/ 	.short	0x0008
        /*0014*/ 	.byte	0x00, 0xf0, 0x21, 0x00


	//----- nvinfo : EIATTR_KPARAM_INFO
	.align		4
.L_88:
        /*0018*/ 	.byte	0x04, 0x17
        /*001a*/ 	.short	(.L_90 - .L_89)
.L_89:
        /*001c*/ 	.word	0x00000000
        /*0020*/ 	.short	0x0000
        /*0022*/ 	.short	0x0000
        /*0024*/ 	.byte	0x00, 0xf5, 0x21, 0x00


	//----- nvinfo : EIATTR_SPARSE_MMA_MASK
	.align		4
.L_90:
        /*0028*/ 	.byte	0x03, 0x50
        /*002a*/ 	.short	0x0000


	//----- nvinfo : EIATTR_MAXREG_COUNT
	.align		4
        /*002c*/ 	.byte	0x03, 0x1b
        /*002e*/ 	.short	0x00ff


	//----- nvinfo : EIATTR_MERCURY_ISA_VERSION
	.align		4
        /*0030*/ 	.byte	0x03, 0x5f
        /*0032*/ 	.short	0x0101


	//----- nvinfo : EIATTR_VRC_CTA_INIT_COUNT
	.align		4
        /*0034*/ 	.byte	0x02, 0x4a
	.zero		1
	.zero		1


	//----- nvinfo : EIATTR_EXIT_INSTR_OFFSETS
	.align		4
        /*0038*/ 	.byte	0x04, 0x1c
        /*003a*/ 	.short	(.L_92 - .L_91)


	//   ....[0]....
.L_91:
        /*003c*/ 	.word	0x00000f10


	//----- nvinfo : EIATTR_CRS_STACK_SIZE
	.align		4
.L_92:
        /*0040*/ 	.byte	0x04, 0x1e
        /*0042*/ 	.short	(.L_94 - .L_93)
.L_93:
        /*0044*/ 	.word	0x00000000


	//----- nvinfo : EIATTR_CBANK_PARAM_SIZE
	.align		4
.L_94:
        /*0048*/ 	.byte	0x03, 0x19
        /*004a*/ 	.short	0x0010


	//----- nvinfo : EIATTR_PARAM_CBANK
	.align		4
        /*004c*/ 	.byte	0x04, 0x0a
        /*004e*/ 	.short	(.L_96 - .L_95)
	.align		4
.L_95:
        /*0050*/ 	.word	index@(.nv.constant0._Z11init_kernelP17curandStateXORWOWl)
        /*0054*/ 	.short	0x0380
        /*0056*/ 	.short	0x0010


	//----- nvinfo : EIATTR_SW_WAR
	.align		4
.L_96:
        /*0058*/ 	.byte	0x04, 0x36
        /*005a*/ 	.short	(.L_98 - .L_97)
.L_97:
        /*005c*/ 	.word	0x00000008
.L_98:


//--------------------- .nv.callgraph             --------------------------
	.section	.nv.callgraph,"",@"SHT_CUDA_CALLGRAPH"
	.align	4
	.sectionentsize	8
	.align		4
        /*0000*/ 	.word	0x00000000
	.align		4
        /*0004*/ 	.word	0xffffffff
	.align		4
        /*0008*/ 	.word	0x00000000
	.align		4
        /*000c*/ 	.word	0xfffffffe
	.align		4
        /*0010*/ 	.word	0x00000000
	.align		4
        /*0014*/ 	.word	0xfffffffd
	.align		4
        /*0018*/ 	.word	0x00000000
	.align		4
        /*001c*/ 	.word	0xfffffffc


//--------------------- .nv.constant4             --------------------------
	.section	.nv.constant4,"a",@progbits
	.align	8
	.align		8
.nv.constant4:
        /*0000*/ 	.dword	precalc_xorwow_matrix
	.align		8
        /*0008*/ 	.dword	precalc_xorwow_offset_matrix
	.align		8
        /*0010*/ 	.dword	mrg32k3aM1
	.align		8
        /*0018*/ 	.dword	mrg32k3aM2
	.align		8
        /*0020*/ 	.dword	mrg32k3aM1SubSeq
	.align		8
        /*0028*/ 	.dword	mrg32k3aM2SubSeq
	.align		8
        /*0030*/ 	.dword	mrg32k3aM1Seq
	.align		8
        /*0038*/ 	.dword	mrg32k3aM2Seq


//--------------------- .nv.constant3             --------------------------
	.section	.nv.constant3,"a",@progbits
	.align	8
.nv.constant3:
	.type		__cr_lgamma_table,@object
	.size		__cr_lgamma_table,(.L_8 - __cr_lgamma_table)
__cr_lgamma_table:
        /*0000*/ 	.byte	0x00, 0x00, 0x00, 0x00, 0x00, 0x00, 0x00, 0x00, 0x00, 0x00, 0x00, 0x00, 0x00, 0x00, 0x00, 0x00
        /*0010*/ 	.byte	0xef, 0x39, 0xfa, 0xfe, 0x42, 0x2e, 0xe6, 0x3f, 0x02, 0x20, 0x2a, 0xfa, 0x0b, 0xab, 0xfc, 0x3f
        /*0020*/ 	.byte	0xf9, 0x2c, 0x92, 0x7c, 0xa7, 0x6c, 0x09, 0x40, 0xc9, 0x79, 0x44, 0x3c, 0x64, 0x26, 0x13, 0x40
        /*0030*/ 	.byte	0xca, 0x01, 0xcf, 0x3a, 0x27, 0x51, 0x1a, 0x40, 0x30, 0xcc, 0x2d, 0xf3, 0xe1, 0x0c, 0x21, 0x40
        /*0040*/ 	.byte	0x0d, 0xb7, 0xfc, 0x82, 0x8e, 0x35, 0x25, 0x40
.L_8:


//--------------------- .text._Z14updatePositionP8Particlei --------------------------
	.section	.text._Z14updatePositionP8Particlei,"ax",@progbits
	.align	128
        .global         _Z14updatePositionP8Particlei
        .type           _Z14updatePositionP8Particlei,@function
        .size           _Z14updatePositionP8Particlei,(.L_x_14 - _Z14updatePositionP8Particlei)
        .other          _Z14updatePositionP8Particlei,@"STO_CUDA_ENTRY STV_DEFAULT"
_Z14updatePositionP8Particlei:
.text._Z14updatePositionP8Particlei:
[----:B------:R-:W-:Y:S01]  /*0000*/  LDC R1, c[0x0][0x37c] ;  /* 0x0000df00ff017b82 */ /* 0x000fe20000000800 */
[----:B------:R-:W0:Y:S07]  /*0010*/  S2R R5, SR_TID.X ;  /* 0x0000000000057919 */ /* 0x000e2e0000002100 */
[----:B------:R-:W0:Y:S01]  /*0020*/  S2UR UR4, SR_CTAID.X ;  /* 0x00000000000479c3 */ /* 0x000e220000002500 */
[----:B------:R-:W1:Y:S07]  /*0030*/  LDCU UR5, c[0x0][0x388] ;  /* 0x00007100ff0577ac */ /* 0x000e6e0008000800 */
[----:B------:R-:W0:Y:S02]  /*0040*/  LDC R0, c[0x0][0x360] ;  /* 0x0000d800ff007b82 */ /* 0x000e240000000800 */
[----:B0-----:R-:W-:-:S05]  /*0050*/  IMAD R5, R0, UR4, R5 ;  /* 0x0000000400057c24 */ /* 0x001fca000f8e0205 */
[----:B-1----:R-:W-:-:S13]  /*0060*/  ISETP.GE.AND P0, PT, R5, UR5, PT ;  /* 0x0000000505007c0c */ /* 0x002fda000bf06270 */
[----:B------:R-:W-:Y:S05]  /*0070*/  @P0 EXIT ;  /* 0x000000000000094d */ /* 0x000fea0003800000 */
[----:B------:R-:W0:Y:S01]  /*0080*/  LDC.64 R2, c[0x0][0x380] ;  /* 0x0000e000ff027b82 */ /* 0x000e220000000a00 */
[----:B------:R-:W1:Y:S01]  /*0090*/  LDCU.64 UR4, c[0x0][0x358] ;  /* 0x00006b00ff0477ac */ /* 0x000e620008000a00 */
[----:B0-----:R-:W-:-:S05]  /*00a0*/  IMAD.WIDE R2, R5, 0xf4, R2 ;  /* 0x000000f405027825 */ /* 0x001fca00078e0202 */
[----:B-1----:R-:W2:Y:S04]  /*00b0*/  LDG.E R5, desc[UR4][R2.64+0xa0] ;  /* 0x0000a00402057981 */ /* 0x002ea8000c1e1900 */
[----:B------:R-:W2:Y:S04]  /*00c0*/  LDG.E R8, desc[UR4][R2.64+0x50] ;  /* 0x0000500402087981 */ /* 0x000ea8000c1e1900 */
[----:B------:R-:W3:Y:S04]  /*00d0*/  LDG.E R7, desc[UR4][R2.64+0xa4] ;  /* 0x0000a40402077981 */ /* 0x000ee8000c1e1900 */
[----:B------:R-:W3:Y:S04]  /*00e0*/  LDG.E R10, desc[UR4][R2.64+0x54] ;  /* 0x00005404020a7981 */ /* 0x000ee8000c1e1900 */
[----:B------:R-:W4:Y:S04]  /*00f0*/  LDG.E R11, desc[UR4][R2.64+0xac] ;  /* 0x0000ac04020b7981 */ /* 0x000f28000c1e1900 */
[----:B------:R-:W4:Y:S04]  /*0100*/  LDG.E R0, desc[UR4][R2.64+0x5c] ;  /* 0x00005c0402007981 */ /* 0x000f28000c1e1900 */
[----:B------:R-:W5:Y:S04]  /*0110*/  LDG.E R21, desc[UR4][R2.64+0xc0] ;  /* 0x0000c00402157981 */ /* 0x000f68000c1e1900 */
        /* <DEDUP_REMOVED lines=19> */
[----:B------:R-:W5:Y:S01]  /*0250*/  LDG.E R27, desc[UR4][R2.64+0xdc] ;  /* 0x0000dc04021b7981 */ /* 0x000f62000c1e1900 */
[----:B--2---:R-:W-:-:S03]  /*0260*/  IADD3 R5, PT, PT, R5, R8, RZ ;  /* 0x0000000805057210 */ /* 0x004fc60007ffe0ff */
[----:B------:R-:W2:Y:S01]  /*0270*/  LDG.E R8, desc[UR4][R2.64+0xd0] ;  /* 0x0000d00402087981 */ /* 0x000ea2000c1e1900 */
[----:B---3--:R-:W-:-:S03]  /*0280*/  IADD3 R7, PT, PT, R7, R10, RZ ;  /* 0x0000000a07077210 */ /* 0x008fc60007ffe0ff */
[----:B------:R-:W2:Y:S01]  /*0290*/  LDG.E R10, desc[UR4][R2.64+0x80] ;  /* 0x00008004020a7981 */ /* 0x000ea2000c1e1900 */
[----:B----4-:R-:W-:-:S03]  /*02a0*/  IADD3 R11, PT, PT, R11, R0, RZ ;  /* 0x000000000b0b7210 */ /* 0x010fc60007ffe0ff */
[----:B------:R-:W3:Y:S01]  /*02b0*/  LDG.E R0, desc[UR4][R2.64+0xd4] ;  /* 0x0000d40402007981 */ /* 0x000ee2000c1e1900 */
[----:B-----5:R-:W-:-:S03]  /*02c0*/  IADD3 R21, PT, PT, R21, R6, RZ ;  /* 0x0000000615157210 */ /* 0x020fc60007ffe0ff */
[----:B------:R-:W4:Y:S01]  /*02d0*/  LDG.E R6, desc[UR4][R2.64+0x88] ;  /* 0x0000880402067981 */ /* 0x000f22000c1e1900 */
[----:B------:R-:W-:-:S03]  /*02e0*/  IADD3 R23, PT, PT, R23, R4, RZ ;  /* 0x0000000417177210 */ /* 0x000fc60007ffe0ff */
[----:B------:R-:W5:Y:S01]  /*02f0*/  LDG.E R4, desc[UR4][R2.64+0x8c] ;  /* 0x00008c0402047981 */ /* 0x000f62000c1e1900 */
        /* <DEDUP_REMOVED lines=8> */
[----:B------:R-:W-:Y:S02]  /*0380*/  IADD3 R9, PT, PT, R9, R28, RZ ;  /* 0x0000001c09097210 */ /* 0x000fe40007ffe0ff */
[----:B------:R-:W-:Y:S02]  /*0390*/  IADD3 R13, PT, PT, R13, R26, RZ ;  /* 0x0000001a0d0d7210 */ /* 0x000fe40007ffe0ff */
[----:B------:R-:W-:Y:S02]  /*03a0*/  IADD3 R15, PT, PT, R15, R24, RZ ;  /* 0x000000180f0f7210 */ /* 0x000fe40007ffe0ff */
[----:B--2---:R-:W-:Y:S01]  /*03b0*/  IADD3 R8, PT, PT, R8, R10, RZ ;  /* 0x0000000a08087210 */ /* 0x004fe20007ffe0ff */
[----:B------:R-:W-:-:S04]  /*03c0*/  IMAD R10, R7, R7, RZ ;  /* 0x00000007070a7224 */ /* 0x000fc800078e02ff */
[----:B------:R-:W-:Y:S01]  /*03d0*/  IMAD R10, R7, R10, 0x1f4 ;  /* 0x000001f4070a7424 */ /* 0x000fe200078e020a */
[----:B---3--:R-:W-:Y:S01]  /*03e0*/  IADD3 R25, PT, PT, R0, R25, RZ ;  /* 0x0000001900197210 */ /* 0x008fe20007ffe0ff */
[----:B------:R-:W-:-:S04]  /*03f0*/  IMAD R0, R5, R5, RZ ;  /* 0x0000000505007224 */ /* 0x000fc800078e02ff */
[----:B------:R-:W-:Y:S02]  /*0400*/  IMAD R0, R5, R0, R10 ;  /* 0x0000000005007224 */ /* 0x000fe400078e020a */
        /* <DEDUP_REMOVED lines=18> */
[C---:B------:R-:W-:Y:S01]  /*0530*/  IMAD R10, R14.reuse, R14, RZ ;  /* 0x0000000e0e0a7224 */ /* 0x040fe200078e02ff */
[----:B----4-:R-:W-:Y:S02]  /*0540*/  IADD3 R29, PT, PT, R29, R6, RZ ;  /* 0x000000061d1d7210 */ /* 0x010fe40007ffe0ff */
[----:B-----5:R-:W-:Y:S01]  /*0550*/  IADD3 R27, PT, PT, R27, R4, RZ ;  /* 0x000000041b1b7210 */ /* 0x020fe20007ffe0ff */
[----:B------:R-:W-:Y:S01]  /*0560*/  IMAD R0, R14, R10, R0 ;  /* 0x0000000a0e007224 */ /* 0x000fe200078e0200 */
[----:B------:R-:W2:Y:S01]  /*0570*/  LDG.E R4, desc[UR4][R2.64+0xe8] ;  /* 0x0000e80402047981 */ /* 0x000ea2000c1e1900 */
[----:B------:R-:W-:Y:S01]  /*0580*/  IMAD R10, R8, R8, RZ ;  /* 0x00000008080a7224 */ /* 0x000fe200078e02ff */
[----:B------:R-:W-:Y:S02]  /*0590*/  IADD3 R20, PT, PT, R20, R22, RZ ;  /* 0x0000001614147210 */ /* 0x000fe40007ffe0ff */
[----:B------:R-:W2:Y:S01]  /*05a0*/  LDG.E R6, desc[UR4][R2.64+0x98] ;  /* 0x0000980402067981 */ /* 0x000ea2000c1e1900 */
[----:B------:R-:W-:Y:S01]  /*05b0*/  IMAD R0, R8, R10, R0 ;  /* 0x0000000a08007224 */ /* 0x000fe200078e0200 */
[----:B------:R-:W-:Y:S01]  /*05c0*/  IADD3 R16, PT, PT, R16, R18, RZ ;  /* 0x0000001210107210 */ /* 0x000fe20007ffe0ff */
[C---:B------:R-:W-:Y:S01]  /*05d0*/  IMAD R22, R25.reuse, R25, RZ ;  /* 0x0000001919167224 */ /* 0x040fe200078e02ff */
[----:B------:R-:W3:Y:S04]  /*05e0*/  LDG.E R18, desc[UR4][R2.64+0xec] ;  /* 0x0000ec0402127981 */ /* 0x000ee8000c1e1900 */
[----:B------:R-:W3:Y:S01]  /*05f0*/  LDG.E R10, desc[UR4][R2.64+0x9c] ;  /* 0x00009c04020a7981 */ /* 0x000ee2000c1e1900 */
[----:B------:R-:W-:-:S02]  /*0600*/  IMAD R0, R25, R22, R0 ;  /* 0x0000001619007224 */ /* 0x000fc400078e0200 */
[----:B------:R-:W-:-:S04]  /*0610*/  IMAD R22, R29, R29, RZ ;  /* 0x0000001d1d167224 */ /* 0x000fc800078e02ff */
[----:B------:R-:W-:Y:S02]  /*0620*/  IMAD R0, R29, R22, R0 ;  /* 0x000000161d007224 */ /* 0x000fe400078e0200 */
[----:B------:R-:W-:-:S04]  /*0630*/  IMAD R22, R27, R27, RZ ;  /* 0x0000001b1b167224 */ /* 0x000fc800078e02ff */
[----:B------:R-:W-:Y:S02]  /*0640*/  IMAD R0, R27, R22, R0 ;  /* 0x000000161b007224 */ /* 0x000fe400078e0200 */
[----:B------:R-:W-:-:S04]  /*0650*/  IMAD R22, R16, R16, RZ ;  /* 0x0000001010167224 */ /* 0x000fc800078e02ff */
[----:B------:R-:W-:Y:S02]  /*0660*/  IMAD R22, R16, R22, R0 ;  /* 0x0000001610167224 */ /* 0x000fe400078e0200 */
[----:B------:R-:W4:Y:S04]  /*0670*/  LDG.E R0, desc[UR4][R2.64+0xf0] ;  /* 0x0000f00402007981 */ /* 0x000f28000c1e1900 */
[----:B------:R0:W-:Y:S04]  /*0680*/  STG.E desc[UR4][R2.64+0x50], R5 ;  /* 0x0000500502007986 */ /* 0x0001e8000c101904 */
        /* <DEDUP_REMOVED lines=16> */
[----:B------:R0:W-:Y:S01]  /*0790*/  STG.E desc[UR4][R2.64+0x94], R20 ;  /* 0x0000941402007986 */ /* 0x0001e2000c101904 */
[----:B--2---:R-:W-:Y:S01]  /*07a0*/  IADD3 R4, PT, PT, R4, R6, RZ ;  /* 0x0000000604047210 */ /* 0x004fe20007ffe0ff */
[----:B------:R-:W-:-:S04]  /*07b0*/  IMAD R6, R20, R20, RZ ;  /* 0x0000001414067224 */ /* 0x000fc800078e02ff */
[----:B------:R-:W-:Y:S01]  /*07c0*/  IMAD R6, R20, R6, R22 ;  /* 0x0000000614067224 */ /* 0x000fe200078e0216 */
[----:B---3--:R-:W-:Y:S01]  /*07d0*/  IADD3 R10, PT, PT, R18, R10, RZ ;  /* 0x0000000a120a7210 */ /* 0x008fe20007ffe0ff */
[----:B------:R-:W-:-:S04]  /*07e0*/  IMAD R18, R4, R4, RZ ;  /* 0x0000000404127224 */ /* 0x000fc800078e02ff */
[----:B------:R-:W-:Y:S02]  /*07f0*/  IMAD R6, R4, R18, R6 ;  /* 0x0000001204067224 */ /* 0x000fe400078e0206 */
[----:B------:R-:W-:-:S04]  /*0800*/  IMAD R18, R10, R10, RZ ;  /* 0x0000000a0a127224 */ /* 0x000fc800078e02ff */
[----:B------:R-:W-:-:S05]  /*0810*/  IMAD R6, R10, R18, R6 ;  /* 0x000000120a067224 */ /* 0x000fca00078e0206 */
[----:B------:R-:W-:-:S04]  /*0820*/  IABS R6, R6 ;  /* 0x0000000600067213 */ /* 0x000fc80000000000 */
[----:B----4-:R-:W-:Y:S01]  /*0830*/  ISETP.GE.AND P0, PT, R6, R0, PT ;  /* 0x000000000600720c */ /* 0x010fe20003f06270 */
[----:B------:R0:W-:Y:S04]  /*0840*/  STG.E desc[UR4][R2.64+0x98], R4 ;  /* 0x0000980402007986 */ /* 0x0001e8000c101904 */
[----:B------:R0:W-:Y:S08]  /*0850*/  STG.E desc[UR4][R2.64+0x9c], R10 ;  /* 0x00009c0a02007986 */ /* 0x0001f0000c101904 */
[----:B------:R-:W-:Y:S05]  /*0860*/  @P0 EXIT ;  /* 0x000000000000094d */ /* 0x000fea0003800000 */
[----:B------:R-:W-:Y:S04]  /*0870*/  STG.E desc[UR4][R2.64+0xf0], R6 ;  /* 0x0000f00602007986 */ /* 0x000fe8000c101904 */
        /* <DEDUP_REMOVED lines=19> */
[----:B------:R-:W-:Y:S01]  /*09b0*/  STG.E desc[UR4][R2.64+0x4c], R10 ;  /* 0x00004c0a02007986 */ /* 0x000fe2000c101904 */
[----:B------:R-:W-:Y:S05]  /*09c0*/  EXIT ;  /* 0x000000000000794d */ /* 0x000fea0003800000 */
.L_x_0:
[----:B------:R-:W-:-:S00]  /*09d0*/  BRA `(.L_x_0) ;  /* 0xfffffffc00fc7947 */ /* 0x000fc0000383ffff */
[----:B------:R-:W-:-:S00]  /*09e0*/  NOP ;  /* 0x0000000000007918 */ /* 0x000fc00000000000 */
        /* <DEDUP_REMOVED lines=9> */
.L_x_14:


//--------------------- .text._Z14updateVelocityP8ParticlePifffiP17curandStateXORWOW --------------------------
	.section	.text._Z14updateVelocityP8ParticlePifffiP17curandStateXORWOW,"ax",@progbits
	.align	128
        .global         _Z14updateVelocityP8ParticlePifffiP17curandStateXORWOW
        .type           _Z14updateVelocityP8ParticlePifffiP17curandStateXORWOW,@function
        .size           _Z14updateVelocityP8ParticlePifffiP17curandStateXORWOW,(.L_x_15 - _Z14updateVelocityP8ParticlePifffiP17curandStateXORWOW)
        .other          _Z14updateVelocityP8ParticlePifffiP17curandStateXORWOW,@"STO_CUDA_ENTRY STV_DEFAULT"
_Z14updateVelocityP8ParticlePifffiP17curandStateXORWOW:
.text._Z14updateVelocityP8ParticlePifffiP17curandStateXORWOW:
[----:B------:R-:W-:Y:S08]  /*0000*/  LDC R1, c[0x0][0x37c] ;  /* 0x0000df00ff017b82 */ /* 0x000ff00000000800 */
[----:B------:R-:W0:Y:S01]  /*0010*/  LDC.64 R12, c[0x0][0x388] ;  /* 0x0000e200ff0c7b82 */ /* 0x000e220000000a00 */
[----:B------:R-:W0:Y:S07]  /*0020*/  LDCU.64 UR6, c[0x0][0x358] ;  /* 0x00006b00ff0677ac */ /* 0x000e2e0008000a00 */
[----:B------:R-:W1:Y:S01]  /*0030*/  LDC.64 R2, c[0x0][0x380] ;  /* 0x0000e000ff027b82 */ /* 0x000e620000000a00 */
[----:B------:R-:W2:Y:S01]  /*0040*/  S2R R25, SR_TID.X ;  /* 0x0000000000197919 */ /* 0x000ea20000002100 */
[----:B------:R-:W3:Y:S01]  /*0050*/  LDCU UR9, c[0x0][0x39c] ;  /* 0x00007380ff0977ac */ /* 0x000ee20008000800 */
[----:B0-----:R-:W1:Y:S05]  /*0060*/  LDG.E R13, desc[UR6][R12.64] ;  /* 0x000000060c0d7981 */ /* 0x001e6a000c1e1900 */
[----:B------:R-:W0:Y:S01]  /*0070*/  S2UR UR5, SR_CgaCtaId ;  /* 0x00000000000579c3 */ /* 0x000e220000008800 */
[----:B------:R-:W-:-:S07]  /*0080*/  UMOV UR4, 0x400 ;  /* 0x0000040000047882 */ /* 0x000fce0000000000 */
[----:B------:R-:W2:Y:S01]  /*0090*/  S2UR UR8, SR_CTAID.X ;  /* 0x00000000000879c3 */ /* 0x000ea20000002500 */
[----:B-1----:R-:W-:-:S05]  /*00a0*/  IMAD.WIDE R26, R13, 0xf4, R2 ;  /* 0x000000f40d1a7825 */ /* 0x002fca00078e0202 */
[----:B------:R-:W4:Y:S04]  /*00b0*/  LDG.E R4, desc[UR6][R26.64] ;  /* 0x000000061a047981 */ /* 0x000f28000c1e1900 */
[----:B------:R-:W4:Y:S04]  /*00c0*/  LDG.E R5, desc[UR6][R26.64+0x4] ;  /* 0x000004061a057981 */ /* 0x000f28000c1e1900 */
        /* <DEDUP_REMOVED lines=18> */
[----:B------:R-:W2:Y:S01]  /*01f0*/  LDC R0, c[0x0][0x360] ;  /* 0x0000d800ff007b82 */ /* 0x000ea20000000800 */
[----:B0-----:R-:W-:Y:S01]  /*0200*/  ULEA UR4, UR5, UR4, 0x18 ;  /* 0x0000000405047291 */ /* 0x001fe2000f8ec0ff */
[----:B--2---:R-:W-:-:S05]  /*0210*/  IMAD R25, R0, UR8, R25 ;  /* 0x0000000800197c24 */ /* 0x004fca000f8e0219 */
[----:B---3--:R-:W-:-:S03]  /*0220*/  ISETP.GE.AND P0, PT, R25, UR9, PT ;  /* 0x0000000919007c0c */ /* 0x008fc6000bf06270 */
[----:B----4-:R0:W-:Y:S04]  /*0230*/  STS.128 [UR4], R4 ;  /* 0x00000004ff007988 */ /* 0x0101e80008000c04 */
[----:B-----5:R0:W-:Y:S04]  /*0240*/  STS.128 [UR4+0x10], R8 ;  /* 0x00001008ff007988 */ /* 0x0201e80008000c04 */
[----:B------:R0:W-:Y:S04]  /*0250*/  STS.128 [UR4+0x20], R12 ;  /* 0x0000200cff007988 */ /* 0x0001e80008000c04 */
[----:B------:R0:W-:Y:S04]  /*0260*/  STS.128 [UR4+0x30], R16 ;  /* 0x00003010ff007988 */ /* 0x0001e80008000c04 */
[----:B------:R0:W-:Y:S01]  /*0270*/  STS.128 [UR4+0x40], R20 ;  /* 0x00004014ff007988 */ /* 0x0001e20008000c04 */
[----:B------:R-:W-:Y:S06]  /*0280*/  BAR.SYNC.DEFER_BLOCKING 0x0 ;  /* 0x0000000000007b1d */ /* 0x000fec0000010000 */
[----:B------:R-:W-:Y:S05]  /*0290*/  @P0 EXIT ;  /* 0x000000000000094d */ /* 0x000fea0003800000 */
[----:B0-----:R-:W0:Y:S01]  /*02a0*/  LDC.64 R18, c[0x0][0x3a0] ;  /* 0x0000e800ff127b82 */ /* 0x001e220000000a00 */
[----:B------:R-:W-:Y:S01]  /*02b0*/  IMAD.WIDE R2, R25, 0xf4, R2 ;  /* 0x000000f419027825 */ /* 0x000fe200078e0202 */
[----:B------:R-:W1:Y:S01]  /*02c0*/  LDCU.64 UR8, c[0x0][0x390] ;  /* 0x00007200ff0877ac */ /* 0x000e620008000a00 */
[----:B------:R-:W2:Y:S01]  /*02d0*/  LDCU UR5, c[0x0][0x398] ;  /* 0x00007300ff0577ac */ /* 0x000ea20008000800 */
[----:B0-----:R-:W3:Y:S04]  /*02e0*/  LDG.E.64 R6, desc[UR6][R18.64] ;  /* 0x0000000612067981 */ /* 0x001ee8000c1e1b00 */
[----:B------:R-:W4:Y:S04]  /*02f0*/  LDG.E.64 R16, desc[UR6][R18.64+0x10] ;  /* 0x0000100612107981 */ /* 0x000f28000c1e1b00 */
[----:B------:R-:W5:Y:S01]  /*0300*/  LDG.E.64 R10, desc[UR6][R18.64+0x8] ;  /* 0x00000806120a7981 */ /* 0x000f62000c1e1b00 */
[----:B---3--:R-:W-:-:S04]  /*0310*/  SHF.R.U32.HI R0, RZ, 0x2, R7 ;  /* 0x00000002ff007819 */ /* 0x008fc80000011607 */
[----:B------:R-:W-:Y:S01]  /*0320*/  LOP3.LUT R0, R0, R7, RZ, 0x3c, !PT ;  /* 0x0000000700007212 */ /* 0x000fe200078e3cff */
[----:B----4-:R-:W-:Y:S01]  /*0330*/  IMAD.SHL.U32 R5, R17, 0x10, RZ ;  /* 0x0000001011057824 */ /* 0x010fe200078e00ff */
[----:B------:R0:W-:Y:S01]  /*0340*/  STG.E.64 desc[UR6][R18.64+0x8], R16 ;  /* 0x0000081012007986 */ /* 0x0001e2000c101b06 */
[----:B-----5:R-:W-:Y:S02]  /*0350*/  SHF.R.U32.HI R7, RZ, 0x2, R10 ;  /* 0x00000002ff077819 */ /* 0x020fe4000001160a */
[----:B------:R-:W-:Y:S02]  /*0360*/  IMAD.SHL.U32 R4, R0, 0x2, RZ ;  /* 0x0000000200047824 */ /* 0x000fe400078e00ff */
[----:B------:R-:W-:Y:S01]  /*0370*/  LOP3.LUT R7, R7, R10, RZ, 0x3c, !PT ;  /* 0x0000000a07077212 */ /* 0x000fe200078e3cff */
[----:B------:R-:W-:Y:S02]  /*0380*/  VIADD R10, R6, 0xb0f8a ;  /* 0x000b0f8a060a7836 */ /* 0x000fe40000000000 */
[----:B------:R-:W-:-:S02]  /*0390*/  LOP3.LUT R4, R0, R4, R5, 0x96, !PT ;  /* 0x0000000400047212 */ /* 0x000fc400078e9605 */
[----:B------:R-:W-:Y:S02]  /*03a0*/  SHF.L.U32 R5, R7, 0x1, RZ ;  /* 0x0000000107057819 */ /* 0x000fe400000006ff */
[----:B------:R-:W-:Y:S01]  /*03b0*/  LOP3.LUT R4, R4, R17, RZ, 0x3c, !PT ;  /* 0x0000001104047212 */ /* 0x000fe200078e3cff */
[----:B------:R-:W-:Y:S04]  /*03c0*/  STG.E.64 desc[UR6][R18.64], R10 ;  /* 0x0000000a12007986 */ /* 0x000fe8000c101b06 */
[----:B------:R-:W-:-:S05]  /*03d0*/  IMAD.SHL.U32 R0, R4, 0x10, RZ ;  /* 0x0000001004007824 */ /* 0x000fca00078e00ff */
[----:B------:R-:W-:-:S04]  /*03e0*/  LOP3.LUT R5, R7, R5, R0, 0x96, !PT ;  /* 0x0000000507057212 */ /* 0x000fc800078e9600 */
[----:B------:R-:W-:-:S05]  /*03f0*/  LOP3.LUT R5, R5, R4, RZ, 0x3c, !PT ;  /* 0x0000000405057212 */ /* 0x000fca00078e3cff */
[----:B------:R3:W-:Y:S04]  /*0400*/  STG.E.64 desc[UR6][R18.64+0x10], R4 ;  /* 0x0000100412007986 */ /* 0x0007e8000c101b06 */
[----:B------:R-:W4:Y:S04]  /*0410*/  LDG.E R8, desc[UR6][R2.64] ;  /* 0x0000000602087981 */ /* 0x000f28000c1e1900 */
[----:B------:R-:W4:Y:S04]  /*0420*/  LDG.E R12, desc[UR6][R2.64+0x50] ;  /* 0x00005006020c7981 */ /* 0x000f28000c1e1900 */
[----:B------:R-:W5:Y:S04]  /*0430*/  LDG.E R21, desc[UR6][R2.64+0xa0] ;  /* 0x0000a00602157981 */ /* 0x000f68000c1e1900 */
[----:B------:R-:W2:Y:S04]  /*0440*/  LDG.E R9, desc[UR6][R2.64+0x4] ;  /* 0x0000040602097981 */ /* 0x000ea8000c1e1900 */
[----:B------:R-:W2:Y:S04]  /*0450*/  LDG.E R22, desc[UR6][R2.64+0x54] ;  /* 0x0000540602167981 */ /* 0x000ea8000c1e1900 */
[----:B------:R-:W2:Y:S04]  /*0460*/  LDG.E R15, desc[UR6][R2.64+0xa4] ;  /* 0x0000a406020f7981 */ /* 0x000ea8000c1e1900 */
[----:B------:R-:W2:Y:S04]  /*0470*/  LDG.E R20, desc[UR6][R2.64+0x8] ;  /* 0x0000080602147981 */ /* 0x000ea8000c1e1900 */
[----:B------:R-:W2:Y:S04]  /*0480*/  LDG.E R29, desc[UR6][R2.64+0x58] ;  /* 0x00005806021d7981 */ /* 0x000ea8000c1e1900 */
[----:B------:R-:W2:Y:S04]  /*0490*/  LDG.E R27, desc[UR6][R2.64+0xa8] ;  /* 0x0000a806021b7981 */ /* 0x000ea8000c1e1900 */
[----:B0-----:R-:W2:Y:S04]  /*04a0*/  LDG.E R17, desc[UR6][R2.64+0xc] ;  /* 0x00000c0602117981 */ /* 0x001ea8000c1e1900 */
[----:B------:R-:W2:Y:S04]  /*04b0*/  LDG.E R16, desc[UR6][R2.64+0x5c] ;  /* 0x00005c0602107981 */ /* 0x000ea8000c1e1900 */
[----:B------:R-:W2:Y:S01]  /*04c0*/  LDG.E R25, desc[UR6][R2.64+0xac] ;  /* 0x0000ac0602197981 */ /* 0x000ea2000c1e1900 */
[----:B---3--:R-:W-:-:S02]  /*04d0*/  IADD3 R4, PT, PT, R6, 0x587c5, R4 ;  /* 0x000587c506047810 */ /* 0x008fc40007ffe004 */
[----:B------:R-:W-:Y:S01]  /*04e0*/  IADD3 R5, PT, PT, R5, R10, RZ ;  /* 0x0000000a05057210 */ /* 0x000fe20007ffe0ff */
[----:B------:R-:W3:Y:S04]  /*04f0*/  LDG.E R0, desc[UR6][R2.64+0x10] ;  /* 0x0000100602007981 */ /* 0x000ee8000c1e1900 */
[----:B------:R-:W3:Y:S04]  /*0500*/  LDG.E R13, desc[UR6][R2.64+0x60] ;  /* 0x00006006020d7981 */ /* 0x000ee8000c1e1900 */
[----:B------:R-:W3:Y:S04]  /*0510*/  LDG.E R11, desc[UR6][R2.64+0xb0] ;  /* 0x0000b006020b7981 */ /* 0x000ee8000c1e1900 */
[----:B------:R-:W3:Y:S04]  /*0520*/  LDG.E R23, desc[UR6][R2.64+0xb4] ;  /* 0x0000b40602177981 */ /* 0x000ee8000c1e1900 */
[----:B------:R-:W3:Y:S04]  /*0530*/  LDG.E R19, desc[UR6][R2.64+0x14] ;  /* 0x0000140602137981 */ /* 0x000ee8000c1e1900 */
[----:B------:R-:W3:Y:S01]  /*0540*/  LDG.E R14, desc[UR6][R2.64+0x64] ;  /* 0x00006406020e7981 */ /* 0x000ee2000c1e1900 */
[----:B------:R-:W-:Y:S01]  /*0550*/  I2FP.F32.U32 R4, R4 ;  /* 0x0000000400047245 */ /* 0x000fe20000201000 */
[----:B------:R-:W-:Y:S01]  /*0560*/  IMAD.MOV.U32 R18, RZ, RZ, 0x2f800000 ;  /* 0x2f800000ff127424 */ /* 0x000fe200078e00ff */
[----:B------:R-:W-:Y:S01]  /*0570*/  I2FP.F32.U32 R5, R5 ;  /* 0x0000000500057245 */ /* 0x000fe20000201000 */
[----:B------:R-:W3:Y:S02]  /*0580*/  LDG.E R28, desc[UR6][R2.64+0x44] ;  /* 0x00004406021c7981 */ /* 0x000ee4000c1e1900 */
[----:B------:R-:W-:-:S02]  /*0590*/  FFMA R24, R4, R18, 1.1641532182693481445e-10 ;  /* 0x2f00000004187423 */ /* 0x000fc40000000012 */
[----:B------:R-:W-:Y:S02]  /*05a0*/  FFMA R18, R5, R18, 1.1641532182693481445e-10 ;  /* 0x2f00000005127423 */ /* 0x000fe40000000012 */
[----:B------:R-:W0:Y:S01]  /*05b0*/  LDS.128 R4, [UR4] ;  /* 0x00000004ff047984 */ /* 0x000e220008000c00 */
[----:B-1----:R-:W5:Y:S01]  /*05c0*/  F2I.TRUNC.NTZ R10, UR8 ;  /* 0x00000008000a7d05 */ /* 0x002f62000820f100 */
[----:B----4-:R-:W-:Y:S02]  /*05d0*/  IMAD.IADD R8, R8, 0x1, -R12 ;  /* 0x0000000108087824 */ /* 0x010fe400078e0a0c */
[----:B-----5:R-:W-:Y:S01]  /*05e0*/  IMAD R21, R10, R21, RZ ;  /* 0x000000150a157224 */ /* 0x020fe200078e02ff */
[----:B0-----:R-:W-:Y:S02]  /*05f0*/  IADD3 R4, PT, PT, -R12, R4, RZ ;  /* 0x000000040c047210 */ /* 0x001fe40007ffe1ff */
[----:B------:R-:W-:Y:S01]  /*0600*/  I2FP.F32.S32 R12, R8 ;  /* 0x00000008000c7245 */ /* 0x000fe20000201400 */
[----:B------:R-:W-:Y:S01]  /*0610*/  FMUL R8, R24, UR9 ;  /* 0x0000000918087c20 */ /* 0x000fe20008400000 */
[----:B------:R-:W-:Y:S01]  /*0620*/  I2FP.F32.S32 R21, R21 ;  /* 0x0000001500157245 */ /* 0x000fe20000201400 */
[----:B------:R-:W4:Y:S01]  /*0630*/  LDG.E R24, desc[UR6][R2.64+0xbc] ;  /* 0x0000bc0602187981 */ /* 0x000f22000c1e1900 */
[----:B------:R-:W-:-:S03]  /*0640*/  I2FP.F32.S32 R4, R4 ;  /* 0x0000000400047245 */ /* 0x000fc60000201400 */
[----:B------:R-:W-:Y:S01]  /*0650*/  FFMA R21, R8, R12, R21 ;  /* 0x0000000c08157223 */ /* 0x000fe20000000015 */
[----:B--2---:R-:W-:Y:S02]  /*0660*/  FMUL R12, R18, UR5 ;  /* 0x00000005120c7c20 */ /* 0x004fe40008400000 */
[----:B------:R-:W2:Y:S02]  /*0670*/  LDG.E R18, desc[UR6][R2.64+0x18] ;  /* 0x0000180602127981 */ /* 0x000ea4000c1e1900 */
[----:B------:R-:W-:Y:S02]  /*0680*/  FFMA R4, R12, R4, R21 ;  /* 0x000000040c047223 */ /* 0x000fe40000000015 */
[----:B------:R-:W2:Y:S01]  /*0690*/  LDG.E R21, desc[UR6][R2.64+0x68] ;  /* 0x0000680602157981 */ /* 0x000ea2000c1e1900 */
[----:B------:R-:W-:Y:S02]  /*06a0*/  IMAD.IADD R9, R9, 0x1, -R22 ;  /* 0x0000000109097824 */ /* 0x000fe400078e0a16 */
[----:B------:R-:W-:Y:S01]  /*06b0*/  IMAD R15, R10, R15, RZ ;  /* 0x0000000f0a0f7224 */ /* 0x000fe200078e02ff */
[----:B------:R-:W-:-:S02]  /*06c0*/  IADD3 R5, PT, PT, -R22, R5, RZ ;  /* 0x0000000516057210 */ /* 0x000fc40007ffe1ff */
[----:B------:R-:W-:Y:S01]  /*06d0*/  I2FP.F32.S32 R9, R9 ;  /* 0x0000000900097245 */ /* 0x000fe20000201400 */
[----:B------:R-:W0:Y:S01]  /*06e0*/  F2I.TRUNC.NTZ R4, R4 ;  /* 0x0000000400047305 */ /* 0x000e22000020f100 */
[----:B------:R-:W-:Y:S01]  /*06f0*/  I2FP.F32.S32 R15, R15 ;  /* 0x0000000f000f7245 */ /* 0x000fe20000201400 */
[----:B------:R-:W-:Y:S01]  /*0700*/  IMAD R27, R10, R27, RZ ;  /* 0x0000001b0a1b7224 */ /* 0x000fe200078e02ff */
[----:B------:R-:W-:Y:S01]  /*0710*/  I2FP.F32.S32 R5, R5 ;  /* 0x0000000500057245 */ /* 0x000fe20000201400 */
[----:B------:R-:W5:Y:S02]  /*0720*/  LDG.E R22, desc[UR6][R2.64+0x6c] ;  /* 0x00006c0602167981 */ /* 0x000f64000c1e1900 */
[----:B------:R-:W-:Y:S02]  /*0730*/  FFMA R9, R8, R9, R15 ;  /* 0x0000000908097223 */ /* 0x000fe4000000000f */
[----:B------:R-:W5:Y:S02]  /*0740*/  LDG.E R15, desc[UR6][R2.64+0xb8] ;  /* 0x0000b806020f7981 */ /* 0x000f64000c1e1900 */
[----:B------:R-:W-:Y:S01]  /*0750*/  FFMA R9, R12, R5, R9 ;  /* 0x000000050c097223 */ /* 0x000fe20000000009 */
[----:B------:R-:W-:Y:S01]  /*0760*/  IMAD.IADD R5, R20, 0x1, -R29 ;  /* 0x0000000114057824 */ /* 0x000fe200078e0a1d */
[----:B------:R-:W-:Y:S01]  /*0770*/  IADD3 R20, PT, PT, -R29, R6, RZ ;  /* 0x000000061d147210 */ /* 0x000fe20007ffe1ff */
[----:B------:R-:W-:Y:S01]  /*0780*/  IMAD.IADD R6, R17, 0x1, -R16 ;  /* 0x0000000111067824 */ /* 0x000fe200078e0a10 */
[----:B------:R-:W5:Y:S01]  /*0790*/  LDG.E R29, desc[UR6][R2.64+0x1c] ;  /* 0x00001c06021d7981 */ /* 0x000f62000c1e1900 */
[----:B------:R-:W-:Y:S01]  /*07a0*/  IMAD R25, R10, R25, RZ ;  /* 0x000000190a197224 */ /* 0x000fe200078e02ff */
[----:B------:R-:W-:-:S02]  /*07b0*/  I2FP.F32.S32 R5, R5 ;  /* 0x0000000500057245 */ /* 0x000fc40000201400 */
[----:B------:R-:W-:Y:S02]  /*07c0*/  I2FP.F32.S32 R17, R27 ;  /* 0x0000001b00117245 */ /* 0x000fe40000201400 */
[----:B------:R-:W-:Y:S02]  /*07d0*/  I2FP.F32.S32 R6, R6 ;  /* 0x0000000600067245 */ /* 0x000fe40000201400 */
[----:B------:R-:W-:Y:S01]  /*07e0*/  I2FP.F32.S32 R25, R25 ;  /* 0x0000001900197245 */ /* 0x000fe20000201400 */
[----:B0-----:R-:W-:Y:S01]  /*07f0*/  STG.E desc[UR6][R2.64+0xa0], R4 ;  /* 0x0000a00402007986 */ /* 0x001fe2000c101906 */
[----:B------:R-:W-:Y:S01]  /*0800*/  FFMA R17, R8, R5, R17 ;  /* 0x0000000508117223 */ /* 0x000fe20000000011 */
[----:B------:R-:W-:Y:S02]  /*0810*/  IADD3 R16, PT, PT, -R16, R7, RZ ;  /* 0x0000000710107210 */ /* 0x000fe40007ffe1ff */
[----:B------:R-:W-:Y:S02]  /*0820*/  FFMA R25, R8, R6, R25 ;  /* 0x0000000608197223 */ /* 0x000fe40000000019 */
[----:B------:R-:W0:Y:S01]  /*0830*/  LDS.128 R4, [UR4+0x10] ;  /* 0x00001004ff047984 */ /* 0x000e220008000c00 */
[----:B---3--:R-:W-:Y:S01]  /*0840*/  IMAD.IADD R26, R0, 0x1, -R13 ;  /* 0x00000001001a7824 */ /* 0x008fe200078e0a0d */
[----:B------:R-:W-:Y:S01]  /*0850*/  I2FP.F32.S32 R0, R20 ;  /* 0x0000001400007245 */ /* 0x000fe20000201400 */
[C---:B------:R-:W-:Y:S01]  /*0860*/  IMAD R11, R10.reuse, R11, RZ ;  /* 0x0000000b0a0b7224 */ /* 0x040fe200078e02ff */
[----:B------:R-:W-:Y:S01]  /*0870*/  I2FP.F32.S32 R16, R16 ;  /* 0x0000001000107245 */ /* 0x000fe20000201400 */
[----:B------:R-:W-:Y:S01]  /*0880*/  IMAD R23, R10, R23, RZ ;  /* 0x000000170a177224 */ /* 0x000fe200078e02ff */
[----:B------:R-:W-:Y:S01]  /*0890*/  IADD3 R20, PT, PT, R19, -R14, RZ ;  /* 0x8000000e13147210 */ /* 0x000fe20007ffe0ff */
[C---:B------:R-:W-:Y:S01]  /*08a0*/  FFMA R0, R12.reuse, R0, R17 ;  /* 0x000000000c007223 */ /* 0x040fe20000000011 */
[----:B------:R-:W-:Y:S01]  /*08b0*/  I2FP.F32.S32 R27, R11 ;  /* 0x0000000b001b7245 */ /* 0x000fe20000201400 */
[----:B------:R-:W-:Y:S01]  /*08c0*/  FFMA R11, R12, R16, R25 ;  /* 0x000000100c0b7223 */ /* 0x000fe20000000019 */
[----:B------:R-:W-:Y:S01]  /*08d0*/  I2FP.F32.S32 R20, R20 ;  /* 0x0000001400147245 */ /* 0x000fe20000201400 */
[----:B------:R-:W3:Y:S01]  /*08e0*/  LDG.E R17, desc[UR6][R2.64+0xc0] ;  /* 0x0000c00602117981 */ /* 0x000ee2000c1e1900 */
[----:B------:R-:W-:-:S02]  /*08f0*/  I2FP.F32.S32 R23, R23 ;  /* 0x0000001700177245 */ /* 0x000fc40000201400 */
[----:B------:R-:W-:Y:S01]  /*0900*/  I2FP.F32.S32 R26, R26 ;  /* 0x0000001a001a7245 */ /* 0x000fe20000201400 */
[----:B------:R-:W3:Y:S04]  /*0910*/  LDG.E R16, desc[UR6][R2.64+0x20] ;  /* 0x0000200602107981 */ /* 0x000ee8000c1e1900 */
[----:B------:R-:W3:Y:S01]  /*0920*/  LDG.E R19, desc[UR6][R2.64+0x70] ;  /* 0x0000700602137981 */ /* 0x000ee2000c1e1900 */
[----:B------:R-:W-:-:S03]  /*0930*/  FFMA R26, R8, R26, R27 ;  /* 0x0000001a081a7223 */ /* 0x000fc6000000001b */
[----:B------:R-:W3:Y:S04]  /*0940*/  LDG.E R25, desc[UR6][R2.64+0x24] ;  /* 0x0000240602197981 */ /* 0x000ee8000c1e1900 */
[----:B------:R-:W3:Y:S01]  /*0950*/  LDG.E R27, desc[UR6][R2.64+0xc4] ;  /* 0x0000c406021b7981 */ /* 0x000ee2000c1e1900 */
[----:B0-----:R-:W-:Y:S02]  /*0960*/  IMAD.IADD R4, R4, 0x1, -R13 ;  /* 0x0000000104047824 */ /* 0x001fe400078e0a0d */
[----:B------:R-:W-:Y:S02]  /*0970*/  FFMA R13, R8, R20, R23 ;  /* 0x00000014080d7223 */ /* 0x000fe40000000017 */
[----:B------:R-:W3:Y:S01]  /*0980*/  LDG.E R20, desc[UR6][R2.64+0x74] ;  /* 0x0000740602147981 */ /* 0x000ee2000c1e1900 */
[----:B------:R-:W-:-:S02]  /*0990*/  IADD3 R14, PT, PT, -R14, R5, RZ ;  /* 0x000000050e0e7210 */ /* 0x000fc40007ffe1ff */
[----:B------:R-:W-:Y:S01]  /*09a0*/  I2FP.F32.S32 R5, R4 ;  /* 0x0000000400057245 */ /* 0x000fe20000201400 */
[----:B------:R-:W3:Y:S01]  /*09b0*/  LDG.E R23, desc[UR6][R2.64+0xc8] ;  /* 0x0000c80602177981 */ /* 0x000ee2000c1e1900 */
[----:B------:R-:W-:-:S05]  /*09c0*/  I2FP.F32.S32 R4, R14 ;  /* 0x0000000e00047245 */ /* 0x000fca0000201400 */
[C---:B------:R-:W-:Y:S01]  /*09d0*/  FFMA R13, R12.reuse, R4, R13 ;  /* 0x000000040c0d7223 */ /* 0x040fe2000000000d */
[----:B------:R-:W-:Y:S01]  /*09e0*/  FFMA R14, R12, R5, R26 ;  /* 0x000000050c0e7223 */ /* 0x000fe2000000001a */
[----:B--2---:R-:W-:Y:S01]  /*09f0*/  IMAD.IADD R4, R18, 0x1, -R21 ;  /* 0x0000000112047824 */ /* 0x004fe200078e0a15 */
[----:B------:R-:W-:Y:S01]  /*0a00*/  IADD3 R6, PT, PT, -R21, R6, RZ ;  /* 0x0000000615067210 */ /* 0x000fe20007ffe1ff */
[----:B------:R-:W2:Y:S04]  /*0a10*/  LDG.E R18, desc[UR6][R2.64+0x28] ;  /* 0x0000280602127981 */ /* 0x000ea8000c1e1900 */
[----:B------:R-:W2:Y:S01]  /*0a20*/  LDG.E R21, desc[UR6][R2.64+0x78] ;  /* 0x0000780602157981 */ /* 0x000ea2000c1e1900 */
[----:B------:R-:W-:Y:S01]  /*0a30*/  I2FP.F32.S32 R4, R4 ;  /* 0x0000000400047245 */ /* 0x000fe20000201400 */
[----:B----4-:R-:W-:-:S02]  /*0a40*/  IMAD R24, R10, R24, RZ ;  /* 0x000000180a187224 */ /* 0x010fc400078e02ff */
[----:B-----5:R-:W-:-:S05]  /*0a50*/  IMAD R15, R10, R15, RZ ;  /* 0x0000000f0a0f7224 */ /* 0x020fca00078e02ff */
[----:B------:R-:W-:Y:S01]  /*0a60*/  I2FP.F32.S32 R15, R15 ;  /* 0x0000000f000f7245 */ /* 0x000fe20000201400 */
[----:B------:R-:W-:Y:S01]  /*0a70*/  IMAD.IADD R29, R29, 0x1, -R22 ;  /* 0x000000011d1d7824 */ /* 0x000fe200078e0a16 */
[----:B------:R-:W-:-:S03]  /*0a80*/  I2FP.F32.S32 R6, R6 ;  /* 0x0000000600067245 */ /* 0x000fc60000201400 */
[----:B------:R-:W-:Y:S01]  /*0a90*/  FFMA R15, R8, R4, R15 ;  /* 0x00000004080f7223 */ /* 0x000fe2000000000f */
[----:B------:R-:W-:Y:S02]  /*0aa0*/  I2FP.F32.S32 R4, R29 ;  /* 0x0000001d00047245 */ /* 0x000fe40000201400 */
[----:B------:R-:W-:Y:S01]  /*0ab0*/  I2FP.F32.S32 R29, R24 ;  /* 0x00000018001d7245 */ /* 0x000fe20000201400 */
[----:B------:R-:W-:Y:S01]  /*0ac0*/  FFMA R15, R12, R6, R15 ;  /* 0x000000060c0f7223 */ /* 0x000fe2000000000f */
[----:B------:R-:W-:Y:S01]  /*0ad0*/  IADD3 R22, PT, PT, -R22, R7, RZ ;  /* 0x0000000716167210 */ /* 0x000fe20007ffe1ff */
[----:B------:R-:W4:Y:S02]  /*0ae0*/  LDG.E R24, desc[UR6][R2.64+0x30] ;  /* 0x0000300602187981 */ /* 0x000f24000c1e1900 */
[----:B------:R-:W-:Y:S02]  /*0af0*/  FFMA R29, R8, R4, R29 ;  /* 0x00000004081d7223 */ /* 0x000fe4000000001d */
[----:B------:R-:W0:Y:S01]  /*0b00*/  LDS.128 R4, [UR4+0x20] ;  /* 0x00002004ff047984 */ /* 0x000e220008000c00 */
[----:B---3--:R-:W-:-:S02]  /*0b10*/  IMAD R17, R10, R17, RZ ;  /* 0x000000110a117224 */ /* 0x008fc400078e02ff */
[----:B------:R-:W-:-:S03]  /*0b20*/  IMAD.IADD R16, R16, 0x1, -R19 ;  /* 0x0000000110107824 */ /* 0x000fc600078e0a13 */
[----:B------:R-:W-:Y:S02]  /*0b30*/  I2FP.F32.S32 R17, R17 ;  /* 0x0000001100117245 */ /* 0x000fe40000201400 */
[----:B------:R-:W-:Y:S01]  /*0b40*/  I2FP.F32.S32 R16, R16 ;  /* 0x0000001000107245 */ /* 0x000fe20000201400 */
[----:B------:R-:W-:-:S04]  /*0b50*/  IMAD R27, R10, R27, RZ ;  /* 0x0000001b0a1b7224 */ /* 0x000fc800078e02ff */
[----:B------:R-:W-:Y:S01]  /*0b60*/  FFMA R16, R8, R16, R17 ;  /* 0x0000001008107223 */ /* 0x000fe20000000011 */
[----:B------:R-:W-:Y:S02]  /*0b70*/  I2FP.F32.S32 R17, R22 ;  /* 0x0000001600117245 */ /* 0x000fe40000201400 */
[----:B0-----:R-:W-:Y:S01]  /*0b80*/  IADD3 R4, PT, PT, -R19, R4, RZ ;  /* 0x0000000413047210 */ /* 0x001fe20007ffe1ff */
[----:B------:R-:W-:-:S03]  /*0b90*/  IMAD.IADD R25, R25, 0x1, -R20 ;  /* 0x0000000119197824 */ /* 0x000fc600078e0a14 */
[----:B------:R-:W-:Y:S02]  /*0ba0*/  I2FP.F32.S32 R19, R4 ;  /* 0x0000000400137245 */ /* 0x000fe40000201400 */
[----:B------:R-:W-:Y:S02]  /*0bb0*/  I2FP.F32.S32 R4, R25 ;  /* 0x0000001900047245 */ /* 0x000fe40000201400 */
[----:B------:R-:W-:Y:S01]  /*0bc0*/  I2FP.F32.S32 R25, R27 ;  /* 0x0000001b00197245 */ /* 0x000fe20000201400 */
[----:B------:R-:W-:Y:S01]  /*0bd0*/  FFMA R17, R12, R17, R29 ;  /* 0x000000110c117223 */ /* 0x000fe2000000001d */
[----:B------:R-:W-:Y:S01]  /*0be0*/  IADD3 R20, PT, PT, -R20, R5, RZ ;  /* 0x0000000514147210 */ /* 0x000fe20007ffe1ff */
[----:B------:R-:W3:Y:S02]  /*0bf0*/  LDG.E R27, desc[UR6][R2.64+0xcc] ;  /* 0x0000cc06021b7981 */ /* 0x000ee4000c1e1900 */
[----:B------:R-:W-:Y:S01]  /*0c00*/  FFMA R25, R8, R4, R25 ;  /* 0x0000000408197223 */ /* 0x000fe20000000019 */
[----:B------:R-:W-:Y:S01]  /*0c10*/  FFMA R16, R12, R19, R16 ;  /* 0x000000130c107223 */ /* 0x000fe20000000010 */
[----:B------:R-:W5:Y:S04]  /*0c20*/  LDG.E R4, desc[UR6][R2.64+0x2c] ;  /* 0x00002c0602047981 */ /* 0x000f68000c1e1900 */
[----:B------:R-:W5:Y:S04]  /*0c30*/  LDG.E R5, desc[UR6][R2.64+0x7c] ;  /* 0x00007c0602057981 */ /* 0x000f68000c1e1900 */
[----:B------:R-:W4:Y:S04]  /*0c40*/  LDG.E R29, desc[UR6][R2.64+0xd0] ;  /* 0x0000d006021d7981 */ /* 0x000f28000c1e1900 */
[----:B------:R-:W4:Y:S01]  /*0c50*/  LDG.E R19, desc[UR6][R2.64+0x80] ;  /* 0x0000800602137981 */ /* 0x000f22000c1e1900 */
[----:B------:R-:W-:-:S05]  /*0c60*/  IMAD R23, R10, R23, RZ ;  /* 0x000000170a177224 */ /* 0x000fca00078e02ff */
[----:B------:R-:W-:Y:S01]  /*0c70*/  I2FP.F32.S32 R23, R23 ;  /* 0x0000001700177245 */ /* 0x000fe20000201400 */
[----:B--2---:R-:W-:Y:S01]  /*0c80*/  IMAD.IADD R22, R18, 0x1, -R21 ;  /* 0x0000000112167824 */ /* 0x004fe200078e0a15 */
[----:B------:R-:W-:-:S04]  /*0c90*/  I2FP.F32.S32 R18, R20 ;  /* 0x0000001400127245 */ /* 0x000fc80000201400 */
[----:B------:R-:W-:Y:S02]  /*0ca0*/  I2FP.F32.S32 R22, R22 ;  /* 0x0000001600167245 */ /* 0x000fe40000201400 */
[----:B------:R-:W-:Y:S01]  /*0cb0*/  IADD3 R20, PT, PT, -R21, R6, RZ ;  /* 0x0000000615147210 */ /* 0x000fe20007ffe1ff */
[----:B------:R-:W-:Y:S02]  /*0cc0*/  FFMA R18, R12, R18, R25 ;  /* 0x000000120c127223 */ /* 0x000fe40000000019 */
[----:B------:R-:W-:Y:S01]  /*0cd0*/  FFMA R21, R8, R22, R23 ;  /* 0x0000001608157223 */ /* 0x000fe20000000017 */
[----:B------:R-:W2:Y:S04]  /*0ce0*/  LDG.E R25, desc[UR6][R2.64+0xd4] ;  /* 0x0000d40602197981 */ /* 0x000ea8000c1e1900 */
[----:B------:R-:W2:Y:S04]  /*0cf0*/  LDG.E R22, desc[UR6][R2.64+0x34] ;  /* 0x0000340602167981 */ /* 0x000ea8000c1e1900 */
[----:B------:R-:W2:Y:S01]  /*0d00*/  LDG.E R23, desc[UR6][R2.64+0x84] ;  /* 0x0000840602177981 */ /* 0x000ea2000c1e1900 */
[----:B------:R-:W-:-:S05]  /*0d10*/  I2FP.F32.S32 R20, R20 ;  /* 0x0000001400147245 */ /* 0x000fca0000201400 */
[----:B------:R-:W-:Y:S01]  /*0d20*/  FFMA R21, R12, R20, R21 ;  /* 0x000000140c157223 */ /* 0x000fe20000000015 */
[----:B---3--:R-:W-:Y:S02]  /*0d30*/  IMAD R27, R10, R27, RZ ;  /* 0x0000001b0a1b7224 */ /* 0x008fe400078e02ff */
[----:B-----5:R-:W-:Y:S02]  /*0d40*/  IMAD.IADD R4, R4, 0x1, -R5 ;  /* 0x0000000104047824 */ /* 0x020fe400078e0a05 */
[----:B----4-:R-:W-:-:S03]  /*0d50*/  IMAD R6, R10, R29, RZ ;  /* 0x0000001d0a067224 */ /* 0x010fc600078e02ff */
[----:B------:R-:W-:Y:S02]  /*0d60*/  I2FP.F32.S32 R29, R4 ;  /* 0x00000004001d7245 */ /* 0x000fe40000201400 */
[----:B------:R-:W-:Y:S02]  /*0d70*/  IADD3 R24, PT, PT, R24, -R19, RZ ;  /* 0x8000001318187210 */ /* 0x000fe40007ffe0ff */
[----:B------:R-:W-:Y:S02]  /*0d80*/  I2FP.F32.S32 R27, R27 ;  /* 0x0000001b001b7245 */ /* 0x000fe40000201400 */
[----:B------:R-:W-:Y:S02]  /*0d90*/  I2FP.F32.S32 R6, R6 ;  /* 0x0000000600067245 */ /* 0x000fe40000201400 */
[----:B------:R-:W-:Y:S01]  /*0da0*/  I2FP.F32.S32 R4, R24 ;  /* 0x0000001800047245 */ /* 0x000fe20000201400 */
[----:B------:R-:W-:Y:S01]  /*0db0*/  FFMA R29, R8, R29, R27 ;  /* 0x0000001d081d7223 */ /* 0x000fe2000000001b */
[----:B------:R-:W-:-:S03]  /*0dc0*/  IMAD.IADD R24, R7, 0x1, -R5 ;  /* 0x0000000107187824 */ /* 0x000fc600078e0a05 */
[----:B------:R-:W-:Y:S02]  /*0dd0*/  FFMA R27, R8, R4, R6 ;  /* 0x00000004081b7223 */ /* 0x000fe40000000006 */
[----:B------:R-:W0:Y:S01]  /*0de0*/  LDS.128 R4, [UR4+0x30] ;  /* 0x00003004ff047984 */ /* 0x000e220008000c00 */
[----:B------:R-:W-:-:S05]  /*0df0*/  I2FP.F32.S32 R24, R24 ;  /* 0x0000001800187245 */ /* 0x000fca0000201400 */
[----:B------:R-:W-:Y:S01]  /*0e00*/  FFMA R20, R12, R24, R29 ;  /* 0x000000180c147223 */ /* 0x000fe2000000001d */
[----:B0-----:R-:W-:-:S04]  /*0e10*/  IADD3 R4, PT, PT, -R19, R4, RZ ;  /* 0x0000000413047210 */ /* 0x001fc80007ffe1ff */
[----:B------:R-:W-:-:S05]  /*0e20*/  I2FP.F32.S32 R4, R4 ;  /* 0x0000000400047245 */ /* 0x000fca0000201400 */
[----:B------:R-:W-:Y:S02]  /*0e30*/  FFMA R19, R12, R4, R27 ;  /* 0x000000040c137223 */ /* 0x000fe4000000001b */
[----:B------:R-:W3:Y:S04]  /*0e40*/  LDG.E R4, desc[UR6][R2.64+0x38] ;  /* 0x0000380602047981 */ /* 0x000ee8000c1e1900 */
[----:B------:R-:W4:Y:S01]  /*0e50*/  LDG.E R27, desc[UR6][R2.64+0xd8] ;  /* 0x0000d806021b7981 */ /* 0x000f22000c1e1900 */
[----:B--2---:R-:W-:Y:S02]  /*0e60*/  IMAD.IADD R24, R22, 0x1, -R23 ;  /* 0x0000000116187824 */ /* 0x004fe400078e0a17 */
[----:B------:R-:W-:Y:S02]  /*0e70*/  IMAD R22, R10, R25, RZ ;  /* 0x000000190a167224 */ /* 0x000fe400078e02ff */
[----:B------:R-:W3:Y:S01]  /*0e80*/  LDG.E R25, desc[UR6][R2.64+0x88] ;  /* 0x0000880602197981 */ /* 0x000ee2000c1e1900 */
[----:B------:R-:W-:-:S02]  /*0e90*/  I2FP.F32.S32 R24, R24 ;  /* 0x0000001800187245 */ /* 0x000fc40000201400 */
[----:B------:R-:W-:Y:S02]  /*0ea0*/  I2FP.F32.S32 R29, R22 ;  /* 0x00000016001d7245 */ /* 0x000fe40000201400 */
[----:B------:R-:W-:Y:S02]  /*0eb0*/  IADD3 R5, PT, PT, -R23, R5, RZ ;  /* 0x0000000517057210 */ /* 0x000fe40007ffe1ff */
[----:B------:R-:W2:Y:S01]  /*0ec0*/  LDG.E R23, desc[UR6][R2.64+0x3c] ;  /* 0x00003c0602177981 */ /* 0x000ea2000c1e1900 */
[----:B------:R-:W-:-:S03]  /*0ed0*/  FFMA R29, R8, R24, R29 ;  /* 0x00000018081d7223 */ /* 0x000fc6000000001d */
[----:B------:R-:W2:Y:S01]  /*0ee0*/  LDG.E R24, desc[UR6][R2.64+0x8c] ;  /* 0x00008c0602187981 */ /* 0x000ea2000c1e1900 */
[----:B------:R-:W-:-:S05]  /*0ef0*/  I2FP.F32.S32 R5, R5 ;  /* 0x0000000500057245 */ /* 0x000fca0000201400 */
[----:B------:R-:W-:Y:S02]  /*0f00*/  FFMA R22, R12, R5, R29 ;  /* 0x000000050c167223 */ /* 0x000fe4000000001d */
[----:B------:R-:W5:Y:S04]  /*0f10*/  LDG.E R5, desc[UR6][R2.64+0xdc] ;  /* 0x0000dc0602057981 */ /* 0x000f68000c1e1900 */
[----:B------:R-:W5:Y:S01]  /*0f20*/  LDG.E R29, desc[UR6][R2.64+0x94] ;  /* 0x00009406021d7981 */ /* 0x000f62000c1e1900 */
[----:B----4-:R-:W-:-:S05]  /*0f30*/  IMAD R27, R10, R27, RZ ;  /* 0x0000001b0a1b7224 */ /* 0x010fca00078e02ff */
[----:B------:R-:W-:Y:S01]  /*0f40*/  I2FP.F32.S32 R27, R27 ;  /* 0x0000001b001b7245 */ /* 0x000fe20000201400 */
[----:B---3--:R-:W-:-:S05]  /*0f50*/  IMAD.IADD R4, R4, 0x1, -R25 ;  /* 0x0000000104047824 */ /* 0x008fca00078e0a19 */
[----:B------:R-:W-:Y:S02]  /*0f60*/  I2FP.F32.S32 R4, R4 ;  /* 0x0000000400047245 */ /* 0x000fe40000201400 */
[----:B------:R-:W-:Y:S02]  /*0f70*/  IADD3 R6, PT, PT, -R25, R6, RZ ;  /* 0x0000000619067210 */ /* 0x000fe40007ffe1ff */
[----:B------:R-:W3:Y:S01]  /*0f80*/  LDG.E R25, desc[UR6][R2.64+0x90] ;  /* 0x0000900602197981 */ /* 0x000ee2000c1e1900 */
[----:B------:R-:W-:Y:S01]  /*0f90*/  FFMA R27, R8, R4, R27 ;  /* 0x00000004081b7223 */ /* 0x000fe2000000001b */
[----:B--2---:R-:W-:Y:S02]  /*0fa0*/  IMAD.IADD R26, R23, 0x1, -R24 ;  /* 0x00000001171a7824 */ /* 0x004fe400078e0a18 */
[----:B------:R-:W2:Y:S04]  /*0fb0*/  LDG.E R23, desc[UR6][R2.64+0xe0] ;  /* 0x0000e00602177981 */ /* 0x000ea8000c1e1900 */
[----:B------:R-:W3:Y:S01]  /*0fc0*/  LDG.E R4, desc[UR6][R2.64+0x40] ;  /* 0x0000400602047981 */ /* 0x000ee2000c1e1900 */
[----:B-----5:R-:W-:Y:S01]  /*0fd0*/  IMAD R5, R10, R5, RZ ;  /* 0x000000050a057224 */ /* 0x020fe200078e02ff */
[----:B------:R-:W-:-:S02]  /*0fe0*/  IADD3 R7, PT, PT, -R24, R7, RZ ;  /* 0x0000000718077210 */ /* 0x000fc40007ffe1ff */
[----:B------:R-:W-:Y:S02]  /*0ff0*/  I2FP.F32.S32 R26, R26 ;  /* 0x0000001a001a7245 */ /* 0x000fe40000201400 */
[----:B------:R-:W-:Y:S02]  /*1000*/  I2FP.F32.S32 R5, R5 ;  /* 0x0000000500057245 */ /* 0x000fe40000201400 */
[----:B------:R-:W-:-:S03]  /*1010*/  I2FP.F32.S32 R6, R6 ;  /* 0x0000000600067245 */ /* 0x000fc60000201400 */
[----:B------:R-:W-:Y:S01]  /*1020*/  FFMA R5, R8, R26, R5 ;  /* 0x0000001a08057223 */ /* 0x000fe20000000005 */
[----:B--2---:R-:W-:Y:S02]  /*1030*/  IMAD R23, R10, R23, RZ ;  /* 0x000000170a177224 */ /* 0x004fe400078e02ff */
[----:B---3--:R-:W-:Y:S01]  /*1040*/  IMAD.IADD R24, R4, 0x1, -R25 ;  /* 0x0000000104187824 */ /* 0x008fe200078e0a19 */
[----:B------:R-:W-:Y:S02]  /*1050*/  I2FP.F32.S32 R4, R7 ;  /* 0x0000000700047245 */ /* 0x000fe40000201400 */
[----:B------:R-:W-:Y:S02]  /*1060*/  I2FP.F32.S32 R7, R23 ;  /* 0x0000001700077245 */ /* 0x000fe40000201400 */
[----:B------:R-:W-:Y:S01]  /*1070*/  I2FP.F32.S32 R26, R24 ;  /* 0x00000018001a7245 */ /* 0x000fe20000201400 */
[C---:B------:R-:W-:Y:S01]  /*1080*/  FFMA R24, R12.reuse, R6, R27 ;  /* 0x000000060c187223 */ /* 0x040fe2000000001b */
[----:B------:R-:W-:-:S03]  /*1090*/  FFMA R23, R12, R4, R5 ;  /* 0x000000040c177223 */ /* 0x000fc60000000005 */
[----:B------:R-:W-:Y:S02]  /*10a0*/  FFMA R27, R8, R26, R7 ;  /* 0x0000001a081b7223 */ /* 0x000fe40000000007 */
[----:B------:R-:W0:Y:S04]  /*10b0*/  LDS.128 R4, [UR4+0x40] ;  /* 0x00004004ff047984 */ /* 0x000e280008000c00 */
[----:B------:R-:W2:Y:S01]  /*10c0*/  LDG.E R26, desc[UR6][R2.64+0x48] ;  /* 0x00004806021a7981 */ /* 0x000ea2000c1e1900 */
[----:B0-----:R-:W-:-:S03]  /*10d0*/  IADD3 R4, PT, PT, -R25, R4, RZ ;  /* 0x0000000419047210 */ /* 0x001fc60007ffe1ff */
[----:B------:R-:W2:Y:S01]  /*10e0*/  LDG.E R25, desc[UR6][R2.64+0x98] ;  /* 0x0000980602197981 */ /* 0x000ea2000c1e1900 */
[----:B------:R-:W-:-:S05]  /*10f0*/  I2FP.F32.S32 R4, R4 ;  /* 0x0000000400047245 */ /* 0x000fca0000201400 */
[----:B------:R-:W-:Y:S02]  /*1100*/  FFMA R4, R12, R4, R27 ;  /* 0x000000040c047223 */ /* 0x000fe4000000001b */
[----:B------:R-:W3:Y:S01]  /*1110*/  LDG.E R27, desc[UR6][R2.64+0xe4] ;  /* 0x0000e406021b7981 */ /* 0x000ee2000c1e1900 */
[----:B------:R-:W-:Y:S01]  /*1120*/  IADD3 R28, PT, PT, R28, -R29, RZ ;  /* 0x8000001d1c1c7210 */ /* 0x000fe20007ffe0ff */
[----:B------:R-:W-:Y:S02]  /*1130*/  IMAD.IADD R5, R5, 0x1, -R29 ;  /* 0x0000000105057824 */ /* 0x000fe400078e0a1d */
[----:B------:R-:W4:Y:S01]  /*1140*/  LDG.E R29, desc[UR6][R2.64+0xec] ;  /* 0x0000ec06021d7981 */ /* 0x000f22000c1e1900 */
[----:B------:R-:W-:Y:S02]  /*1150*/  I2FP.F32.S32 R28, R28 ;  /* 0x0000001c001c7245 */ /* 0x000fe40000201400 */
[----:B------:R-:W-:Y:S01]  /*1160*/  I2FP.F32.S32 R5, R5 ;  /* 0x0000000500057245 */ /* 0x000fe20000201400 */
[----:B---3--:R-:W-:-:S05]  /*1170*/  IMAD R27, R10, R27, RZ ;  /* 0x0000001b0a1b7224 */ /* 0x008fca00078e02ff */
[----:B------:R-:W-:-:S05]  /*1180*/  I2FP.F32.S32 R27, R27 ;  /* 0x0000001b001b7245 */ /* 0x000fca0000201400 */
[----:B------:R-:W-:Y:S01]  /*1190*/  FFMA R27, R8, R28, R27 ;  /* 0x0000001c081b7223 */ /* 0x000fe2000000001b */
[----:B--2---:R-:W-:Y:S02]  /*11a0*/  IADD3 R28, PT, PT, R26, -R25, RZ ;  /* 0x800000191a1c7210 */ /* 0x004fe40007ffe0ff */
[----:B------:R-:W2:Y:S01]  /*11b0*/  LDG.E R26, desc[UR6][R2.64+0x9c] ;  /* 0x00009c06021a7981 */ /* 0x000ea2000c1e1900 */
[----:B------:R-:W-:Y:S01]  /*11c0*/  FFMA R5, R12, R5, R27 ;  /* 0x000000050c057223 */ /* 0x000fe2000000001b */
[----:B------:R-:W-:Y:S02]  /*11d0*/  IMAD.IADD R27, R6, 0x1, -R25 ;  /* 0x00000001061b7824 */ /* 0x000fe400078e0a19 */
[----:B------:R-:W3:Y:S04]  /*11e0*/  LDG.E R25, desc[UR6][R2.64+0xe8] ;  /* 0x0000e80602197981 */ /* 0x000ee8000c1e1900 */
[----:B------:R-:W2:Y:S01]  /*11f0*/  LDG.E R6, desc[UR6][R2.64+0x4c] ;  /* 0x00004c0602067981 */ /* 0x000ea2000c1e1900 */
[----:B------:R-:W-:-:S02]  /*1200*/  I2FP.F32.S32 R28, R28 ;  /* 0x0000001c001c7245 */ /* 0x000fc40000201400 */
[----:B------:R-:W-:Y:S01]  /*1210*/  I2FP.F32.S32 R27, R27 ;  /* 0x0000001b001b7245 */ /* 0x000fe20000201400 */
[----:B------:R-:W0:Y:S08]  /*1220*/  F2I.TRUNC.NTZ R9, R9 ;  /* 0x0000000900097305 */ /* 0x000e30000020f100 */
[----:B------:R-:W1:Y:S08]  /*1230*/  F2I.TRUNC.NTZ R11, R11 ;  /* 0x0000000b000b7305 */ /* 0x000e70000020f100 */
[----:B------:R-:W5:Y:S08]  /*1240*/  F2I.TRUNC.NTZ R13, R13 ;  /* 0x0000000d000d7305 */ /* 0x000f70000020f100 */
[----:B------:R-:W4:Y:S08]  /*1250*/  F2I.TRUNC.NTZ R15, R15 ;  /* 0x0000000f000f7305 */ /* 0x000f30000020f100 */
        /* <DEDUP_REMOVED lines=9> */
[----:B------:R-:W4:Y:S01]  /*12f0*/  F2I.TRUNC.NTZ R5, R5 ;  /* 0x0000000500057305 */ /* 0x000f22000020f100 */
[----:B0-----:R-:W-:Y:S04]  /*1300*/  STG.E desc[UR6][R2.64+0xa4], R9 ;  /* 0x0000a40902007986 */ /* 0x001fe8000c101906 */
[----:B-1----:R-:W-:Y:S04]  /*1310*/  STG.E desc[UR6][R2.64+0xac], R11 ;  /* 0x0000ac0b02007986 */ /* 0x002fe8000c101906 */
[----:B-----5:R-:W-:Y:S04]  /*1320*/  STG.E desc[UR6][R2.64+0xb4], R13 ;  /* 0x0000b40d02007986 */ /* 0x020fe8000c101906 */
[----:B----4-:R-:W-:Y:S04]  /*1330*/  STG.E desc[UR6][R2.64+0xb8], R15 ;  /* 0x0000b80f02007986 */ /* 0x010fe8000c101906 */
        /* <DEDUP_REMOVED lines=10> */
[----:B---3--:R-:W-:-:S02]  /*13e0*/  IMAD R25, R10, R25, RZ ;  /* 0x000000190a197224 */ /* 0x008fc400078e02ff */
[----:B------:R-:W-:Y:S02]  /*13f0*/  IMAD R10, R10, R29, RZ ;  /* 0x0000001d0a0a7224 */ /* 0x000fe400078e02ff */
[----:B--2---:R-:W-:Y:S01]  /*1400*/  IMAD.IADD R6, R6, 0x1, -R26 ;  /* 0x0000000106067824 */ /* 0x004fe200078e0a1a */
[----:B------:R-:W-:Y:S02]  /*1410*/  I2FP.F32.S32 R25, R25 ;  /* 0x0000001900197245 */ /* 0x000fe40000201400 */
[----:B------:R-:W-:Y:S02]  /*1420*/  IADD3 R26, PT, PT, -R26, R7, RZ ;  /* 0x000000071a1a7210 */ /* 0x000fe40007ffe1ff */
[----:B------:R-:W-:Y:S02]  /*1430*/  I2FP.F32.S32 R10, R10 ;  /* 0x0000000a000a7245 */ /* 0x000fe40000201400 */
[----:B------:R-:W-:Y:S01]  /*1440*/  I2FP.F32.S32 R6, R6 ;  /* 0x0000000600067245 */ /* 0x000fe20000201400 */
[----:B------:R-:W-:Y:S01]  /*1450*/  FFMA R25, R8, R28, R25 ;  /* 0x0000001c08197223 */ /* 0x000fe20000000019 */
[----:B------:R-:W-:-:S03]  /*1460*/  I2FP.F32.S32 R26, R26 ;  /* 0x0000001a001a7245 */ /* 0x000fc60000201400 */
[----:B------:R-:W-:Y:S01]  /*1470*/  FFMA R6, R8, R6, R10 ;  /* 0x0000000608067223 */ /* 0x000fe2000000000a */
[----:B------:R-:W-:-:S03]  /*1480*/  FFMA R25, R12, R27, R25 ;  /* 0x0000001b0c197223 */ /* 0x000fc60000000019 */
[----:B------:R-:W-:Y:S01]  /*1490*/  FFMA R6, R12, R26, R6 ;  /* 0x0000001a0c067223 */ /* 0x000fe20000000006 */
[----:B------:R-:W0:Y:S08]  /*14a0*/  F2I.TRUNC.NTZ R27, R0 ;  /* 0x00000000001b7305 */ /* 0x000e30000020f100 */
[----:B------:R-:W1:Y:S08]  /*14b0*/  F2I.TRUNC.NTZ R29, R14 ;  /* 0x0000000e001d7305 */ /* 0x000e70000020f100 */
[----:B------:R-:W2:Y:S08]  /*14c0*/  F2I.TRUNC.NTZ R7, R4 ;  /* 0x0000000400077305 */ /* 0x000eb0000020f100 */
[----:B------:R-:W3:Y:S08]  /*14d0*/  F2I.TRUNC.NTZ R25, R25 ;  /* 0x0000001900197305 */ /* 0x000ef0000020f100 */
[----:B------:R-:W4:Y:S01]  /*14e0*/  F2I.TRUNC.NTZ R6, R6 ;  /* 0x0000000600067305 */ /* 0x000f22000020f100 */
[----:B0-----:R-:W-:Y:S04]  /*14f0*/  STG.E desc[UR6][R2.64+0xa8], R27 ;  /* 0x0000a81b02007986 */ /* 0x001fe8000c101906 */
[----:B-1----:R-:W-:Y:S04]  /*1500*/  STG.E desc[UR6][R2.64+0xb0], R29 ;  /* 0x0000b01d02007986 */ /* 0x002fe8000c101906 */
[----:B--2---:R-:W-:Y:S04]  /*1510*/  STG.E desc[UR6][R2.64+0xe0], R7 ;  /* 0x0000e00702007986 */ /* 0x004fe8000c101906 */
[----:B---3--:R-:W-:Y:S04]  /*1520*/  STG.E desc[UR6][R2.64+0xe8], R25 ;  /* 0x0000e81902007986 */ /* 0x008fe8000c101906 */
[----:B----4-:R-:W-:Y:S01]  /*1530*/  STG.E desc[UR6][R2.64+0xec], R6 ;  /* 0x0000ec0602007986 */ /* 0x010fe2000c101906 */
[----:B------:R-:W-:Y:S05]  /*1540*/  EXIT ;  /* 0x000000000000794d */ /* 0x000fea0003800000 */
.L_x_1:
        /* <DEDUP_REMOVED lines=11> */
.L_x_15:


//--------------------- .text._Z19updateTeamBestIndexP8ParticlePiS1_i --------------------------
	.section	.text._Z19updateTeamBestIndexP8ParticlePiS1_i,"ax",@progbits
	.align	128
        .global         _Z19updateTeamBestIndexP8ParticlePiS1_i
        .type           _Z19updateTeamBestIndexP8ParticlePiS1_i,@function
        .size           _Z19updateTeamBestIndexP8ParticlePiS1_i,(.L_x_16 - _Z19updateTeamBestIndexP8ParticlePiS1_i)
        .other          _Z19updateTeamBestIndexP8ParticlePiS1_i,@"STO_CUDA_ENTRY STV_DEFAULT"
_Z19updateTeamBestIndexP8ParticlePiS1_i:
.text._Z19updateTeamBestIndexP8ParticlePiS1_i:
[----:B------:R-:W-:Y:S08]  /*0000*/  LDC R1, c[0x0][0x37c] ;  /* 0x0000df00ff017b82 */ /* 0x000ff00000000800 */
[----:B------:R-:W0:Y:S01]  /*0010*/  LDC.64 R2, c[0x0][0x380] ;  /* 0x0000e000ff027b82 */ /* 0x000e220000000a00 */
[----:B------:R-:W0:Y:S01]  /*0020*/  LDCU.64 UR6, c[0x0][0x358] ;  /* 0x00006b00ff0677ac */ /* 0x000e220008000a00 */
[----:B------:R-:W1:Y:S01]  /*0030*/  S2R R9, SR_TID.X ;  /* 0x0000000000097919 */ /* 0x000e620000002100 */
[----:B------:R-:W2:Y:S01]  /*0040*/  LDCU UR8, c[0x0][0x398] ;  /* 0x00007300ff0877ac */ /* 0x000ea20008000800 */
[----:B0-----:R-:W3:Y:S04]  /*0050*/  LDG.E R4, desc[UR6][R2.64+0xf0] ;  /* 0x0000f00602047981 */ /* 0x001ee8000c1e1900 */
[----:B------:R-:W1:Y:S01]  /*0060*/  S2UR UR4, SR_CTAID.X ;  /* 0x00000000000479c3 */ /* 0x000e620000002500 */
[----:B------:R-:W-:Y:S01]  /*0070*/  HFMA2 R5, -RZ, RZ, 0, 0 ;  /* 0x00000000ff057431 */ /* 0x000fe200000001ff */
[----:B------:R-:W-:Y:S06]  /*0080*/  BSSY B0, `(.L_x_2) ;  /* 0x0000013000007945 */ /* 0x000fec0003800000 */
[----:B------:R-:W1:Y:S08]  /*0090*/  LDC R0, c[0x0][0x360] ;  /* 0x0000d800ff007b82 */ /* 0x000e700000000800 */
[----:B------:R-:W0:Y:S01]  /*00a0*/  S2UR UR5, SR_CgaCtaId ;  /* 0x00000000000579c3 */ /* 0x000e220000008800 */
[----:B-1----:R-:W-:Y:S01]  /*00b0*/  IMAD R9, R0, UR4, R9 ;  /* 0x0000000400097c24 */ /* 0x002fe2000f8e0209 */
[----:B------:R-:W-:-:S04]  /*00c0*/  UMOV UR4, 0x400 ;  /* 0x0000040000047882 */ /* 0x000fc80000000000 */
[----:B--2---:R-:W-:Y:S01]  /*00d0*/  ISETP.GE.AND P0, PT, R9, UR8, PT ;  /* 0x0000000809007c0c */ /* 0x004fe2000bf06270 */
[----:B0-----:R-:W-:-:S09]  /*00e0*/  ULEA UR4, UR5, UR4, 0x18 ;  /* 0x0000000405047291 */ /* 0x001fd2000f8ec0ff */
[----:B---3--:R0:W-:Y:S01]  /*00f0*/  STS.64 [UR4], R4 ;  /* 0x00000004ff007988 */ /* 0x0081e20008000a04 */
[----:B------:R-:W-:Y:S06]  /*0100*/  BAR.SYNC.DEFER_BLOCKING 0x0 ;  /* 0x0000000000007b1d */ /* 0x000fec0000010000 */
[----:B------:R-:W1:Y:S01]  /*0110*/  LDS R7, [UR4] ;  /* 0x00000004ff077984 */ /* 0x000e620008000800 */
[----:B------:R-:W-:Y:S05]  /*0120*/  @P0 BRA `(.L_x_3) ;  /* 0x0000000000200947 */ /* 0x000fea0003800000 */
[----:B------:R-:W2:Y:S02]  /*0130*/  LDC.64 R2, c[0x0][0x380] ;  /* 0x0000e000ff027b82 */ /* 0x000ea40000000a00 */
[----:B--2---:R-:W-:-:S05]  /*0140*/  IMAD.WIDE R2, R9, 0xf4, R2 ;  /* 0x000000f409027825 */ /* 0x004fca00078e0202 */
[----:B------:R-:W1:Y:S02]  /*0150*/  LDG.E R8, desc[UR6][R2.64+0xf0] ;  /* 0x0000f00602087981 */ /* 0x000e64000c1e1900 */
[----:B-1----:R-:W-:-:S13]  /*0160*/  ISETP.GE.AND P0, PT, R8, R7, PT ;  /* 0x000000070800720c */ /* 0x002fda0003f06270 */
[----:B------:R2:W-:Y:S01]  /*0170*/  @!P0 STS.64 [UR4], R8 ;  /* 0x00000008ff008988 */ /* 0x0005e20008000a04 */
[----:B------:R-:W-:Y:S05]  /*0180*/  @!P0 WARPSYNC.ALL ;  /* 0x0000000000008948 */ /* 0x000fea0003800000 */
[----:B------:R-:W-:Y:S06]  /*0190*/  @!P0 BAR.SYNC.DEFER_BLOCKING 0x0 ;  /* 0x0000000000008b1d */ /* 0x000fec0000010000 */
[----:B------:R-:W3:Y:S02]  /*01a0*/  @!P0 LDS R7, [UR4] ;  /* 0x00000004ff078984 */ /* 0x000ee40008000800 */
.L_x_3:
[----:B------:R-:W-:Y:S05]  /*01b0*/  BSYNC B0 ;  /* 0x0000000000007941 */ /* 0x000fea0003800000 */
.L_x_2:
[----:B--2---:R-:W2:Y:S01]  /*01c0*/  LDS R9, [UR4+0x4] ;  /* 0x00000404ff097984 */ /* 0x004ea20008000800 */
[----:B------:R-:W1:Y:S08]  /*01d0*/  LDC.64 R2, c[0x0][0x388] ;  /* 0x0000e200ff027b82 */ /* 0x000e700000000a00 */
[----:B0-----:R-:W2:Y:S01]  /*01e0*/  LDC.64 R4, c[0x0][0x390] ;  /* 0x0000e400ff047b82 */ /* 0x001ea20000000a00 */
[----:B-1-3--:R-:W-:Y:S04]  /*01f0*/  STG.E desc[UR6][R2.64], R7 ;  /* 0x0000000702007986 */ /* 0x00afe8000c101906 */
[----:B--2---:R-:W-:Y:S01]  /*0200*/  STG.E desc[UR6][R4.64], R9 ;  /* 0x0000000904007986 */ /* 0x004fe2000c101906 */
[----:B------:R-:W-:Y:S05]  /*0210*/  EXIT ;  /* 0x000000000000794d */ /* 0x000fea0003800000 */
.L_x_4:
        /* <DEDUP_REMOVED lines=14> */
.L_x_16:


//--------------------- .text._Z11init_kernelP17curandStateXORWOWl --------------------------
	.section	.text._Z11init_kernelP17curandStateXORWOWl,"ax",@progbits
	.align	128
        .global         _Z11init_kernelP17curandStateXORWOWl
        .type           _Z11init_kernelP17curandStateXORWOWl,@function
        .size           _Z11init_kernelP17curandStateXORWOWl,(.L_x_17 - _Z11init_kernelP17curandStateXORWOWl)
        .other          _Z11init_kernelP17curandStateXORWOWl,@"STO_CUDA_ENTRY STV_DEFAULT"
_Z11init_kernelP17curandStateXORWOWl:
.text._Z11init_kernelP17curandStateXORWOWl:
[----:B------:R-:W-:Y:S08]  /*0000*/  LDC R1, c[0x0][0x37c] ;  /* 0x0000df00ff017b82 */ /* 0x000ff00000000800 */
[----:B------:R-:W0:Y:S01]  /*0010*/  LDC.64 R4, c[0x0][0x388] ;  /* 0x0000e200ff047b82 */ /* 0x000e220000000a00 */
[----:B------:R-:W1:Y:S01]  /*0020*/  S2R R7, SR_TID.X ;  /* 0x0000000000077919 */ /* 0x000e620000002100 */
[----:B------:R-:W2:Y:S01]  /*0030*/  LDCU.64 UR4, c[0x0][0x358] ;  /* 0x00006b00ff0477ac */ /* 0x000ea20008000a00 */
[----:B------:R-:W-:Y:S05]  /*0040*/  BSSY.RECONVERGENT B0, `(.L_x_5) ;  /* 0x00000e8000007945 */ /* 0x000fea0003800200 */
[----:B------:R-:W2:Y:S08]  /*0050*/  LDC.64 R2, c[0x0][0x380] ;  /* 0x0000e000ff027b82 */ /* 0x000eb00000000a00 */
[----:B------:R-:W1:Y:S08]  /*0060*/  S2UR UR6, SR_CTAID.X ;  /* 0x00000000000679c3 */ /* 0x000e700000002500 */
[----:B------:R-:W1:Y:S01]  /*0070*/  LDC R6, c[0x0][0x360] ;  /* 0x0000d800ff067b82 */ /* 0x000e620000000800 */
[----:B0-----:R-:W-:-:S02]  /*0080*/  LOP3.LUT R0, R4, 0xaad26b49, RZ, 0x3c, !PT ;  /* 0xaad26b4904007812 */ /* 0x001fc400078e3cff */
[----:B------:R-:W-:-:S03]  /*0090*/  LOP3.LUT R4, R5, 0xf7dcefdd, RZ, 0x3c, !PT ;  /* 0xf7dcefdd05047812 */ /* 0x000fc600078e3cff */
[----:B------:R-:W-:Y:S02]  /*00a0*/  IMAD R0, R0, 0x4182bed5, RZ ;  /* 0x4182bed500007824 */ /* 0x000fe400078e02ff */
[----:B------:R-:W-:Y:S02]  /*00b0*/  IMAD R5, R4, -0x658354e5, RZ ;  /* 0x9a7cab1b04057824 */ /* 0x000fe400078e02ff */
[C---:B------:R-:W-:Y:S01]  /*00c0*/  VIADD R9, R0.reuse, 0x75bcd15 ;  /* 0x075bcd1500097836 */ /* 0x040fe20000000000 */
[C---:B------:R-:W-:Y:S01]  /*00d0*/  LOP3.LUT R10, R0.reuse, 0x159a55e5, RZ, 0x3c, !PT ;  /* 0x159a55e5000a7812 */ /* 0x040fe200078e3cff */
[C---:B------:R-:W-:Y:S01]  /*00e0*/  VIADD R13, R0.reuse, 0x583f19 ;  /* 0x00583f19000d7836 */ /* 0x040fe20000000000 */
[----:B------:R-:W-:Y:S01]  /*00f0*/  IADD3 R8, PT, PT, R0, 0x64f0c9, R5 ;  /* 0x0064f0c900087810 */ /* 0x000fe20007ffe005 */
[C---:B------:R-:W-:Y:S01]  /*0100*/  VIADD R11, R5.reuse, 0x1f123bb5 ;  /* 0x1f123bb5050b7836 */ /* 0x040fe20000000000 */
[----:B------:R-:W-:-:S03]  /*0110*/  LOP3.LUT R12, R5, 0x5491333, RZ, 0x3c, !PT ;  /* 0x05491333050c7812 */ /* 0x000fc600078e3cff */
[----:B--2---:R0:W-:Y:S04]  /*0120*/  STG.E.64 desc[UR4][R2.64], R8 ;  /* 0x0000000802007986 */ /* 0x0041e8000c101b04 */
[----:B------:R0:W-:Y:S01]  /*0130*/  STG.E.64 desc[UR4][R2.64+0x8], R10 ;  /* 0x0000080a02007986 */ /* 0x0001e2000c101b04 */
[----:B-1----:R-:W-:-:S03]  /*0140*/  IMAD R7, R6, UR6, R7 ;  /* 0x0000000606077c24 */ /* 0x002fc6000f8e0207 */
[----:B------:R0:W-:Y:S02]  /*0150*/  STG.E.64 desc[UR4][R2.64+0x10], R12 ;  /* 0x0000100c02007986 */ /* 0x0001e4000c101b04 */
[----:B------:R-:W-:-:S13]  /*0160*/  ISETP.NE.AND P0, PT, R7, RZ, PT ;  /* 0x000000ff0700720c */ /* 0x000fda0003f05270 */
[----:B0-----:R-:W-:Y:S05]  /*0170*/  @!P0 BRA `(.L_x_6) ;  /* 0x0000000c00508947 */ /* 0x001fea0003800000 */
[----:B------:R-:W-:Y:S01]  /*0180*/  SHF.R.S32.HI R0, RZ, 0x1f, R7 ;  /* 0x0000001fff007819 */ /* 0x000fe20000011407 */
[----:B------:R-:W-:-:S07]  /*0190*/  IMAD.MOV.U32 R6, RZ, RZ, RZ ;  /* 0x000000ffff067224 */ /* 0x000fce00078e00ff */
.L_x_12:
[----:B------:R-:W-:Y:S01]  /*01a0*/  LOP3.LUT R2, R7, 0x3, RZ, 0xc0, !PT ;  /* 0x0000000307027812 */ /* 0x000fe200078ec0ff */
[----:B------:R-:W-:Y:S03]  /*01b0*/  BSSY.RECONVERGENT B1, `(.L_x_7) ;  /* 0x00000ca000017945 */ /* 0x000fe60003800200 */
[----:B------:R-:W-:-:S04]  /*01c0*/  ISETP.NE.U32.AND P0, PT, R2, RZ, PT ;  /* 0x000000ff0200720c */ /* 0x000fc80003f05070 */
[----:B------:R-:W-:-:S13]  /*01d0*/  ISETP.NE.AND.EX P0, PT, RZ, RZ, PT, P0 ;  /* 0x000000ffff00720c */ /* 0x000fda0003f05300 */
[----:B0-----:R-:W-:Y:S05]  /*01e0*/  @!P0 BRA `(.L_x_8) ;  /* 0x0000000c00188947 */ /* 0x001fea0003800000 */
[----:B------:R-:W0:Y:S01]  /*01f0*/  LDC.64 R2, c[0x4][RZ] ;  /* 0x01000000ff027b82 */ /* 0x000e220000000a00 */
[----:B------:R-:W-:Y:S02]  /*0200*/  IMAD.MOV.U32 R8, RZ, RZ, RZ ;  /* 0x000000ffff087224 */ /* 0x000fe400078e00ff */
[----:B0-----:R-:W-:-:S07]  /*0210*/  IMAD.WIDE.U32 R2, R6, 0xc80, R2 ;  /* 0x00000c8006027825 */ /* 0x001fce00078e0002 */
.L_x_11:
[----:B0-----:R-:W-:Y:S02]  /*0220*/  CS2R R10, SRZ ;  /* 0x00000000000a7805 */ /* 0x001fe4000001ff00 */
[----:B------:R-:W-:Y:S01]  /*0230*/  CS2R R12, SRZ ;  /* 0x00000000000c7805 */ /* 0x000fe2000001ff00 */
[----:B------:R-:W-:Y:S02]  /*0240*/  IMAD.MOV.U32 R9, RZ, RZ, RZ ;  /* 0x000000ffff097224 */ /* 0x000fe400078e00ff */
[----:B------:R-:W-:-:S07]  /*0250*/  IMAD.MOV.U32 R14, RZ, RZ, RZ ;  /* 0x000000ffff0e7224 */ /* 0x000fce00078e00ff */
.L_x_10:
[----:B------:R-:W0:Y:S02]  /*0260*/  LDC.64 R4, c[0x0][0x380] ;  /* 0x0000e000ff047b82 */ /* 0x000e240000000a00 */
[----:B0-----:R-:W-:-:S05]  /*0270*/  IMAD.WIDE.U32 R4, R14, 0x4, R4 ;  /* 0x000000040e047825 */ /* 0x001fca00078e0004 */
[----:B------:R0:W5:Y:S01]  /*0280*/  LDG.E R15, desc[UR4][R4.64+0x4] ;  /* 0x00000404040f7981 */ /* 0x000162000c1e1900 */
[----:B------:R-:W-:Y:S02]  /*0290*/  IMAD.SHL.U32 R16, R14, 0x20, RZ ;  /* 0x000000200e107824 */ /* 0x000fe400078e00ff */
[----:B------:R-:W-:-:S07]  /*02a0*/  IMAD.MOV.U32 R17, RZ, RZ, RZ ;  /* 0x000000ffff117224 */ /* 0x000fce00078e00ff */
.L_x_9:
[----:B-----5:R-:W-:Y:S01]  /*02b0*/  SHF.R.U32.HI R23, RZ, R17, R15 ;  /* 0x00000011ff177219 */ /* 0x020fe2000001160f */
[----:B0-----:R-:W-:-:S03]  /*02c0*/  IMAD.IADD R4, R16, 0x1, R17 ;  /* 0x0000000110047824 */ /* 0x001fc600078e0211 */
[----:B------:R-:W-:-:S04]  /*02d0*/  LOP3.LUT R5, R23, 0x1, RZ, 0xc0, !PT ;  /* 0x0000000117057812 */ /* 0x000fc800078ec0ff */
[----:B------:R-:W-:Y:S01]  /*02e0*/  ISETP.NE.U32.AND P0, PT, R5, 0x1, PT ;  /* 0x000000010500780c */ /* 0x000fe20003f05070 */
[----:B------:R-:W-:-:S03]  /*02f0*/  IMAD R5, R4, 0x5, RZ ;  /* 0x0000000504057824 */ /* 0x000fc600078e02ff */
[----:B------:R-:W-:Y:S01]  /*0300*/  R2P PR, R23, 0x7e ;  /* 0x0000007e17007804 */ /* 0x000fe20000000000 */
[----:B------:R-:W-:-:S08]  /*0310*/  IMAD.WIDE.U32 R4, R5, 0x4, R2 ;  /* 0x0000000405047825 */ /* 0x000fd000078e0002 */
[----:B------:R-:W2:Y:S04]  /*0320*/  @!P0 LDG.E R19, desc[UR4][R4.64+0x10] ;  /* 0x0000100404138981 */ /* 0x000ea8000c1e1900 */
[----:B------:R-:W3:Y:S04]  /*0330*/  @P1 LDG.E R21, desc[UR4][R4.64+0x24] ;  /* 0x0000240404151981 */ /* 0x000ee8000c1e1900 */
[----:B------:R-:W4:Y:S04]  /*0340*/  @P2 LDG.E R25, desc[UR4][R4.64+0x38] ;  /* 0x0000380404192981 */ /* 0x000f28000c1e1900 */
[----:B------:R-:W4:Y:S04]  /*0350*/  @P3 LDG.E R27, desc[UR4][R4.64+0x4c] ;  /* 0x00004c04041b3981 */ /* 0x000f28000c1e1900 */
[----:B------:R-:W4:Y:S04]  /*0360*/  @P4 LDG.E R29, desc[UR4][R4.64+0x60] ;  /* 0x00006004041d4981 */ /* 0x000f28000c1e1900 */
[----:B------:R-:W4:Y:S04]  /*0370*/  @!P0 LDG.E R18, desc[UR4][R4.64] ;  /* 0x0000000404128981 */ /* 0x000f28000c1e1900 */
[----:B------:R-:W4:Y:S04]  /*0380*/  @!P0 LDG.E R20, desc[UR4][R4.64+0x4] ;  /* 0x0000040404148981 */ /* 0x000f28000c1e1900 */
[----:B------:R-:W4:Y:S04]  /*0390*/  @P5 LDG.E R22, desc[UR4][R4.64+0x74] ;  /* 0x0000740404165981 */ /* 0x000f28000c1e1900 */
[----:B------:R-:W4:Y:S04]  /*03a0*/  @P1 LDG.E R24, desc[UR4][R4.64+0x20] ;  /* 0x0000200404181981 */ /* 0x000f28000c1e1900 */
[----:B------:R-:W4:Y:S04]  /*03b0*/  @P2 LDG.E R26, desc[UR4][R4.64+0x28] ;  /* 0x00002804041a2981 */ /* 0x000f28000c1e1900 */
[----:B------:R-:W4:Y:S01]  /*03c0*/  @P4 LDG.E R28, desc[UR4][R4.64+0x50] ;  /* 0x00005004041c4981 */ /* 0x000f22000c1e1900 */
[----:B--2---:R-:W-:-:S03]  /*03d0*/  @!P0 LOP3.LUT R10, R10, R19, RZ, 0x3c, !PT ;  /* 0x000000130a0a8212 */ /* 0x004fc600078e3cff */
[----:B------:R-:W2:Y:S01]  /*03e0*/  @!P0 LDG.E R19, desc[UR4][R4.64+0x8] ;  /* 0x0000080404138981 */ /* 0x000ea2000c1e1900 */
[----:B---3--:R-:W-:-:S03]  /*03f0*/  @P1 LOP3.LUT R10, R10, R21, RZ, 0x3c, !PT ;  /* 0x000000150a0a1212 */ /* 0x008fc600078e3cff */
[----:B------:R-:W3:Y:S01]  /*0400*/  @P1 LDG.E R21, desc[UR4][R4.64+0x1c] ;  /* 0x00001c0404151981 */ /* 0x000ee2000c1e1900 */
[----:B----4-:R-:W-:-:S03]  /*0410*/  @P2 LOP3.LUT R10, R10, R25, RZ, 0x3c, !PT ;  /* 0x000000190a0a2212 */ /* 0x010fc600078e3cff */
[----:B------:R-:W4:Y:S01]  /*0420*/  @P6 LDG.E R25, desc[UR4][R4.64+0x88] ;  /* 0x0000880404196981 */ /* 0x000f22000c1e1900 */
[----:B------:R-:W-:-:S04]  /*0430*/  @P3 LOP3.LUT R10, R10, R27, RZ, 0x3c, !PT ;  /* 0x0000001b0a0a3212 */ /* 0x000fc800078e3cff */
[----:B------:R-:W-:Y:S02]  /*0440*/  @P4 LOP3.LUT R10, R10, R29, RZ, 0x3c, !PT ;  /* 0x0000001d0a0a4212 */ /* 0x000fe400078e3cff */
[----:B------:R-:W-:Y:S02]  /*0450*/  @!P0 LOP3.LUT R9, R9, R18, RZ, 0x3c, !PT ;  /* 0x0000001209098212 */ /* 0x000fe400078e3cff */
[----:B------:R-:W4:Y:S01]  /*0460*/  @!P0 LDG.E R18, desc[UR4][R4.64+0xc] ;  /* 0x00000c0404128981 */ /* 0x000f22000c1e1900 */
[----:B------:R-:W-:-:S03]  /*0470*/  @!P0 LOP3.LUT R13, R13, R20, RZ, 0x3c, !PT ;  /* 0x000000140d0d8212 */ /* 0x000fc600078e3cff */
[----:B------:R-:W4:Y:S01]  /*0480*/  @P1 LDG.E R20, desc[UR4][R4.64+0x14] ;  /* 0x0000140404141981 */ /* 0x000f22000c1e1900 */
[----:B------:R-:W-:-:S03]  /*0490*/  @P5 LOP3.LUT R10, R10, R22, RZ, 0x3c, !PT ;  /* 0x000000160a0a5212 */ /* 0x000fc600078e3cff */
[----:B------:R-:W4:Y:S01]  /*04a0*/  @P1 LDG.E R22, desc[UR4][R4.64+0x18] ;  /* 0x0000180404161981 */ /* 0x000f22000c1e1900 */
[----:B--2---:R-:W-:-:S03]  /*04b0*/  @!P0 LOP3.LUT R12, R12, R19, RZ, 0x3c, !PT ;  /* 0x000000130c0c8212 */ /* 0x004fc600078e3cff */
[----:B------:R-:W2:Y:S01]  /*04c0*/  @P2 LDG.E R19, desc[UR4][R4.64+0x30] ;  /* 0x0000300404132981 */ /* 0x000ea2000c1e1900 */
[----:B---3--:R-:W-:-:S03]  /*04d0*/  @P1 LOP3.LUT R12, R12, R21, RZ, 0x3c, !PT ;  /* 0x000000150c0c1212 */ /* 0x008fc600078e3cff */
[----:B------:R-:W3:Y:S01]  /*04e0*/  @P3 LDG.E R21, desc[UR4][R4.64+0x44] ;  /* 0x0000440404153981 */ /* 0x000ee2000c1e1900 */
[----:B----4-:R-:W-:-:S03]  /*04f0*/  @!P0 LOP3.LUT R11, R11, R18, RZ, 0x3c, !PT ;  /* 0x000000120b0b8212 */ /* 0x010fc600078e3cff */
[----:B------:R-:W4:Y:S01]  /*0500*/  @P2 LDG.E R18, desc[UR4][R4.64+0x2c] ;  /* 0x00002c0404122981 */ /* 0x000f22000c1e1900 */
[----:B------:R-:W-:-:S03]  /*0510*/  @P1 LOP3.LUT R9, R9, R20, RZ, 0x3c, !PT ;  /* 0x0000001409091212 */ /* 0x000fc600078e3cff */
[----:B------:R-:W4:Y:S01]  /*0520*/  @P2 LDG.E R20, desc[UR4][R4.64+0x34] ;  /* 0x0000340404142981 */ /* 0x000f22000c1e1900 */
[----:B------:R-:W-:Y:S02]  /*0530*/  @P1 LOP3.LUT R11, R11, R24, RZ, 0x3c, !PT ;  /* 0x000000180b0b1212 */ /* 0x000fe400078e3cff */
[----:B------:R-:W-:Y:S01]  /*0540*/  @P1 LOP3.LUT R13, R13, R22, RZ, 0x3c, !PT ;  /* 0x000000160d0d1212 */ /* 0x000fe200078e3cff */
[----:B------:R-:W4:Y:S01]  /*0550*/  @P3 LDG.E R24, desc[UR4][R4.64+0x40] ;  /* 0x0000400404183981 */ /* 0x000f22000c1e1900 */
[----:B------:R-:W-:-:S03]  /*0560*/  @P2 LOP3.LUT R9, R9, R26, RZ, 0x3c, !PT ;  /* 0x0000001a09092212 */ /* 0x000fc600078e3cff */
[----:B------:R-:W4:Y:S04]  /*0570*/  @P3 LDG.E R22, desc[UR4][R4.64+0x3c] ;  /* 0x00003c0404163981 */ /* 0x000f28000c1e1900 */
[----:B------:R-:W4:Y:S01]  /*0580*/  @P3 LDG.E R26, desc[UR4][R4.64+0x48] ;  /* 0x00004804041a3981 */ /* 0x000f22000c1e1900 */
[----:B--2---:R-:W-:-:S03]  /*0590*/  @P2 LOP3.LUT R12, R12, R19, RZ, 0x3c, !PT ;  /* 0x000000130c0c2212 */ /* 0x004fc600078e3cff */
[----:B------:R-:W2:Y:S01]  /*05a0*/  @P4 LDG.E R19, desc[UR4][R4.64+0x58] ;  /* 0x0000580404134981 */ /* 0x000ea2000c1e1900 */
[----:B---3--:R-:W-:-:S03]  /*05b0*/  @P3 LOP3.LUT R12, R12, R21, RZ, 0x3c, !PT ;  /* 0x000000150c0c3212 */ /* 0x008fc600078e3cff */
[----:B------:R-:W3:Y:S01]  /*05c0*/  @P5 LDG.E R21, desc[UR4][R4.64+0x6c] ;  /* 0x00006c0404155981 */ /* 0x000ee2000c1e1900 */
[----:B----4-:R-:W-:-:S03]  /*05d0*/  @P2 LOP3.LUT R13, R13, R18, RZ, 0x3c, !PT ;  /* 0x000000120d0d2212 */ /* 0x010fc600078e3cff */
[----:B------:R-:W4:Y:S01]  /*05e0*/  @P4 LDG.E R18, desc[UR4][R4.64+0x54] ;  /* 0x0000540404124981 */ /* 0x000f22000c1e1900 */
[----:B------:R-:W-:-:S03]  /*05f0*/  @P2 LOP3.LUT R11, R11, R20, RZ, 0x3c, !PT ;  /* 0x000000140b0b2212 */ /* 0x000fc600078e3cff */
[----:B------:R-:W4:Y:S01]  /*0600*/  @P4 LDG.E R20, desc[UR4][R4.64+0x5c] ;  /* 0x00005c0404144981 */ /* 0x000f22000c1e1900 */
[----:B------:R-:W-:-:S03]  /*0610*/  @P3 LOP3.LUT R13, R13, R24, RZ, 0x3c, !PT ;  /* 0x000000180d0d3212 */ /* 0x000fc600078e3cff */
[----:B------:R-:W4:Y:S01]  /*0620*/  @P5 LDG.E R24, desc[UR4][R4.64+0x68] ;  /* 0x0000680404185981 */ /* 0x000f22000c1e1900 */
[----:B------:R-:W-:-:S03]  /*0630*/  @P3 LOP3.LUT R9, R9, R22, RZ, 0x3c, !PT ;  /* 0x0000001609093212 */ /* 0x000fc600078e3cff */
[----:B------:R-:W4:Y:S01]  /*0640*/  @P5 LDG.E R22, desc[UR4][R4.64+0x64] ;  /* 0x0000640404165981 */ /* 0x000f22000c1e1900 */
[----:B------:R-:W-:-:S03]  /*0650*/  @P3 LOP3.LUT R11, R11, R26, RZ, 0x3c, !PT ;  /* 0x0000001a0b0b3212 */ /* 0x000fc600078e3cff */
[----:B------:R-:W4:Y:S01]  /*0660*/  @P5 LDG.E R26, desc[UR4][R4.64+0x70] ;  /* 0x00007004041a5981 */ /* 0x000f22000c1e1900 */
[----:B------:R-:W-:Y:S02]  /*0670*/  LOP3.LUT P0, RZ, R23, 0x80, RZ, 0xc0, !PT ;  /* 0x0000008017ff7812 */ /* 0x000fe4000780c0ff */
[----:B------:R-:W-:Y:S02]  /*0680*/  @P4 LOP3.LUT R9, R9, R28, RZ, 0x3c, !PT ;  /* 0x0000001c09094212 */ /* 0x000fe400078e3cff */
[----:B------:R-:W4:Y:S01]  /*0690*/  @P6 LDG.E R28, desc[UR4][R4.64+0x78] ;  /* 0x00007804041c6981 */ /* 0x000f22000c1e1900 */
[----:B------:R-:W-:-:S08]  /*06a0*/  @P6 LOP3.LUT R10, R10, R25, RZ, 0x3c, !PT ;  /* 0x000000190a0a6212 */ /* 0x000fd000078e3cff */
        /* <DEDUP_REMOVED lines=15> */
[----:B------:R-:W-:Y:S02]  /*07a0*/  @P6 LOP3.LUT R9, R9, R28, RZ, 0x3c, !PT ;  /* 0x0000001c09096212 */ /* 0x000fe400078e3cff */
[----:B------:R-:W-:Y:S02]  /*07b0*/  @P0 LOP3.LUT R10, R10, R25, RZ, 0x3c, !PT ;  /* 0x000000190a0a0212 */ /* 0x000fe400078e3cff */
[----:B--2---:R-:W-:-:S04]  /*07c0*/  @P6 LOP3.LUT R12, R12, R19, RZ, 0x3c, !PT ;  /* 0x000000130c0c6212 */ /* 0x004fc800078e3cff */
[----:B---3--:R-:W-:Y:S02]  /*07d0*/  @P0 LOP3.LUT R12, R12, R21, RZ, 0x3c, !PT ;  /* 0x000000150c0c0212 */ /* 0x008fe400078e3cff */
[----:B----4-:R-:W-:Y:S02]  /*07e0*/  @P6 LOP3.LUT R13, R13, R18, RZ, 0x3c, !PT ;  /* 0x000000120d0d6212 */ /* 0x010fe400078e3cff */
[----:B------:R-:W-:Y:S02]  /*07f0*/  @P6 LOP3.LUT R11, R11, R20, RZ, 0x3c, !PT ;  /* 0x000000140b0b6212 */ /* 0x000fe400078e3cff */
[----:B------:R-:W-:Y:S02]  /*0800*/  @P0 LOP3.LUT R13, R13, R24, RZ, 0x3c, !PT ;  /* 0x000000180d0d0212 */ /* 0x000fe400078e3cff */
[----:B------:R-:W-:Y:S02]  /*0810*/  @P0 LOP3.LUT R9, R9, R22, RZ, 0x3c, !PT ;  /* 0x0000001609090212 */ /* 0x000fe400078e3cff */
[----:B------:R-:W-:-:S02]  /*0820*/  @P0 LOP3.LUT R11, R11, R26, RZ, 0x3c, !PT ;  /* 0x0000001a0b0b0212 */ /* 0x000fc400078e3cff */
[----:B------:R-:W-:-:S13]  /*0830*/  R2P PR, R23.B1, 0x7f ;  /* 0x0000007f17007804 */ /* 0x000fda0000001000 */
[----:B------:R-:W2:Y:S04]  /*0840*/  @P0 LDG.E R19, desc[UR4][R4.64+0xa8] ;  /* 0x0000a80404130981 */ /* 0x000ea8000c1e1900 */
[----:B------:R-:W3:Y:S04]  /*0850*/  @P0 LDG.E R20, desc[UR4][R4.64+0xa4] ;  /* 0x0000a40404140981 */ /* 0x000ee8000c1e1900 */
[----:B------:R-:W4:Y:S04]  /*0860*/  @P0 LDG.E R18, desc[UR4][R4.64+0xa0] ;  /* 0x0000a00404120981 */ /* 0x000f28000c1e1900 */
[----:B------:R-:W4:Y:S04]  /*0870*/  @P0 LDG.E R22, desc[UR4][R4.64+0xac] ;  /* 0x0000ac0404160981 */ /* 0x000f28000c1e1900 */
[----:B------:R-:W4:Y:S04]  /*0880*/  @P0 LDG.E R21, desc[UR4][R4.64+0xb0] ;  /* 0x0000b00404150981 */ /* 0x000f28000c1e1900 */
[----:B------:R-:W4:Y:S04]  /*0890*/  @P1 LDG.E R24, desc[UR4][R4.64+0xb8] ;  /* 0x0000b80404181981 */ /* 0x000f28000c1e1900 */
[----:B------:R-:W4:Y:S04]  /*08a0*/  @P1 LDG.E R26, desc[UR4][R4.64+0xc0] ;  /* 0x0000c004041a1981 */ /* 0x000f28000c1e1900 */
        /* <DEDUP_REMOVED lines=10> */
[----:B------:R-:W-:Y:S02]  /*0950*/  @P0 LOP3.LUT R10, R10, R21, RZ, 0x3c, !PT ;  /* 0x000000150a0a0212 */ /* 0x000fe400078e3cff */
[----:B------:R-:W-:Y:S01]  /*0960*/  LOP3.LUT P0, RZ, R23, 0x8000, RZ, 0xc0, !PT ;  /* 0x0000800017ff7812 */ /* 0x000fe2000780c0ff */
[----:B------:R-:W4:Y:S04]  /*0970*/  @P2 LDG.E R21, desc[UR4][R4.64+0xd8] ;  /* 0x0000d80404152981 */ /* 0x000f28000c1e1900 */
        /* <DEDUP_REMOVED lines=11> */
[----:B------:R-:W-:Y:S02]  /*0a30*/  @P2 LOP3.LUT R9, R9, R28, RZ, 0x3c, !PT ;  /* 0x0000001c09092212 */ /* 0x000fe400078e3cff */
[----:B----4-:R-:W-:Y:S01]  /*0a40*/  @P2 LOP3.LUT R13, R13, R18, RZ, 0x3c, !PT ;  /* 0x000000120d0d2212 */ /* 0x010fe200078e3cff */
[----:B------:R-:W4:Y:S01]  /*0a50*/  @P5 LDG.E R28, desc[UR4][R4.64+0x110] ;  /* 0x00011004041c5981 */ /* 0x000f22000c1e1900 */
[----:B------:R-:W-:-:S03]  /*0a60*/  @P3 LOP3.LUT R9, R9, R22, RZ, 0x3c, !PT ;  /* 0x0000001609093212 */ /* 0x000fc600078e3cff */
[----:B------:R-:W4:Y:S01]  /*0a70*/  @P4 LDG.E R18, desc[UR4][R4.64+0xf0] ;  /* 0x0000f00404124981 */ /* 0x000f22000c1e1900 */
[----:B------:R-:W-:-:S03]  /*0a80*/  @P2 LOP3.LUT R10, R10, R21, RZ, 0x3c, !PT ;  /* 0x000000150a0a2212 */ /* 0x000fc600078e3cff */
[----:B------:R-:W4:Y:S04]  /*0a90*/  @P4 LDG.E R21, desc[UR4][R4.64+0xf8] ;  /* 0x0000f80404154981 */ /* 0x000f28000c1e1900 */
[----:B------:R-:W4:Y:S01]  /*0aa0*/  @P4 LDG.E R22, desc[UR4][R4.64+0xfc] ;  /* 0x0000fc0404164981 */ /* 0x000f22000c1e1900 */
[----:B------:R-:W-:-:S03]  /*0ab0*/  @P3 LOP3.LUT R13, R13, R24, RZ, 0x3c, !PT ;  /* 0x000000180d0d3212 */ /* 0x000fc600078e3cff */
[----:B------:R-:W4:Y:S01]  /*0ac0*/  @P5 LDG.E R24, desc[UR4][R4.64+0x104] ;  /* 0x0001040404185981 */ /* 0x000f22000c1e1900 */
[----:B------:R-:W-:-:S03]  /*0ad0*/  @P3 LOP3.LUT R10, R10, R25, RZ, 0x3c, !PT ;  /* 0x000000190a0a3212 */ /* 0x000fc600078e3cff */
[----:B------:R-:W4:Y:S01]  /*0ae0*/  @P5 LDG.E R25, desc[UR4][R4.64+0x10c] ;  /* 0x00010c0404195981 */ /* 0x000f22000c1e1900 */
[----:B--2---:R-:W-:-:S03]  /*0af0*/  @P2 LOP3.LUT R12, R12, R19, RZ, 0x3c, !PT ;  /* 0x000000130c0c2212 */ /* 0x004fc600078e3cff */
[----:B------:R-:W2:Y:S01]  /*0b00*/  @P5 LDG.E R19, desc[UR4][R4.64+0x114] ;  /* 0x0001140404135981 */ /* 0x000ea2000c1e1900 */
[----:B------:R-:W-:-:S03]  /*0b10*/  @P3 LOP3.LUT R12, R12, R23, RZ, 0x3c, !PT ;  /* 0x000000170c0c3212 */ /* 0x000fc600078e3cff */
[----:B------:R-:W2:Y:S01]  /*0b20*/  @P4 LDG.E R23, desc[UR4][R4.64+0x100] ;  /* 0x0001000404174981 */ /* 0x000ea2000c1e1900 */
[----:B---3--:R-:W-:-:S03]  /*0b30*/  @P2 LOP3.LUT R11, R11, R20, RZ, 0x3c, !PT ;  /* 0x000000140b0b2212 */ /* 0x008fc600078e3cff */
[----:B------:R-:W3:Y:S01]  /*0b40*/  @P4 LDG.E R20, desc[UR4][R4.64+0xf4] ;  /* 0x0000f40404144981 */ /* 0x000ee2000c1e1900 */
[----:B------:R-:W-:-:S03]  /*0b50*/  @P3 LOP3.LUT R11, R11, R26, RZ, 0x3c, !PT ;  /* 0x0000001a0b0b3212 */ /* 0x000fc600078e3cff */
[----:B------:R-:W3:Y:S01]  /*0b60*/  @P5 LDG.E R26, desc[UR4][R4.64+0x108] ;  /* 0x00010804041a5981 */ /* 0x000ee2000c1e1900 */
[----:B----4-:R-:W-:Y:S02]  /*0b70*/  @P4 LOP3.LUT R9, R9, R18, RZ, 0x3c, !PT ;  /* 0x0000001209094212 */ /* 0x010fe400078e3cff */
[----:B------:R-:W-:Y:S01]  /*0b80*/  @P4 LOP3.LUT R12, R12, R21, RZ, 0x3c, !PT ;  /* 0x000000150c0c4212 */ /* 0x000fe200078e3cff */
[----:B------:R-:W4:Y:S01]  /*0b90*/  @P6 LDG.E R18, desc[UR4][R4.64+0x118] ;  /* 0x0001180404126981 */ /* 0x000f22000c1e1900 */
[----:B------:R-:W-:-:S03]  /*0ba0*/  @P4 LOP3.LUT R11, R11, R22, RZ, 0x3c, !PT ;  /* 0x000000160b0b4212 */ /* 0x000fc600078e3cff */
        /* <DEDUP_REMOVED lines=10> */
[----:B---3--:R-:W-:Y:S02]  /*0c50*/  @P4 LOP3.LUT R13, R13, R20, RZ, 0x3c, !PT ;  /* 0x000000140d0d4212 */ /* 0x008fe400078e3cff */
[----:B------:R-:W-:Y:S01]  /*0c60*/  @P5 LOP3.LUT R10, R10, R19, RZ, 0x3c, !PT ;  /* 0x000000130a0a5212 */ /* 0x000fe200078e3cff */
[----:B------:R-:W3:Y:S01]  /*0c70*/  @P6 LDG.E R20, desc[UR4][R4.64+0x11c] ;  /* 0x00011c0404146981 */ /* 0x000ee2000c1e1900 */
[----:B------:R-:W-:-:S03]  /*0c80*/  @P5 LOP3.LUT R13, R13, R26, RZ, 0x3c, !PT ;  /* 0x0000001a0d0d5212 */ /* 0x000fc600078e3cff */
[----:B------:R-:W3:Y:S04]  /*0c90*/  @P6 LDG.E R19, desc[UR4][R4.64+0x128] ;  /* 0x0001280404136981 */ /* 0x000ee8000c1e1900 */
[----:B------:R-:W3:Y:S01]  /*0ca0*/  @P0 LDG.E R26, desc[UR4][R4.64+0x130] ;  /* 0x00013004041a0981 */ /* 0x000ee2000c1e1900 */
[----:B------:R-:W-:-:S05]  /*0cb0*/  VIADD R17, R17, 0x10 ;  /* 0x0000001011117836 */ /* 0x000fca0000000000 */
[----:B------:R-:W-:Y:S02]  /*0cc0*/  ISETP.NE.AND P1, PT, R17, 0x20, PT ;  /* 0x000000201100780c */ /* 0x000fe40003f25270 */
[----:B----4-:R-:W-:Y:S02]  /*0cd0*/  @P6 LOP3.LUT R9, R9, R18, RZ, 0x3c, !PT ;  /* 0x0000001209096212 */ /* 0x010fe400078e3cff */
[----:B------:R-:W-:Y:S02]  /*0ce0*/  @P6 LOP3.LUT R12, R12, R21, RZ, 0x3c, !PT ;  /* 0x000000150c0c6212 */ /* 0x000fe400078e3cff */
[----:B------:R-:W-:Y:S02]  /*0cf0*/  @P6 LOP3.LUT R11, R11, R22, RZ, 0x3c, !PT ;  /* 0x000000160b0b6212 */ /* 0x000fe400078e3cff */
[----:B------:R-:W-:Y:S02]  /*0d00*/  @P0 LOP3.LUT R9, R9, R24, RZ, 0x3c, !PT ;  /* 0x0000001809090212 */ /* 0x000fe400078e3cff */
[----:B------:R-:W-:-:S02]  /*0d10*/  @P0 LOP3.LUT R11, R11, R28, RZ, 0x3c, !PT ;  /* 0x0000001c0b0b0212 */ /* 0x000fc400078e3cff */
[----:B--2---:R-:W-:Y:S02]  /*0d20*/  @P0 LOP3.LUT R12, R12, R23, RZ, 0x3c, !PT ;  /* 0x000000170c0c0212 */ /* 0x004fe400078e3cff */
[----:B---3--:R-:W-:Y:S02]  /*0d30*/  @P6 LOP3.LUT R13, R13, R20, RZ, 0x3c, !PT ;  /* 0x000000140d0d6212 */ /* 0x008fe400078e3cff */
[----:B------:R-:W-:Y:S02]  /*0d40*/  @P6 LOP3.LUT R10, R10, R19, RZ, 0x3c, !PT ;  /* 0x000000130a0a6212 */ /* 0x000fe400078e3cff */
[----:B------:R-:W-:Y:S02]  /*0d50*/  @P0 LOP3.LUT R13, R13, R26, RZ, 0x3c, !PT ;  /* 0x0000001a0d0d0212 */ /* 0x000fe400078e3cff */
[----:B------:R-:W-:Y:S01]  /*0d60*/  @P0 LOP3.LUT R10, R10, R25, RZ, 0x3c, !PT ;  /* 0x000000190a0a0212 */ /* 0x000fe200078e3cff */
[----:B------:R-:W-:Y:S06]  /*0d70*/  @P1 BRA `(.L_x_9) ;  /* 0xfffffff4004c1947 */ /* 0x000fec000383ffff */
[----:B------:R-:W-:-:S05]  /*0d80*/  VIADD R14, R14, 0x1 ;  /* 0x000000010e0e7836 */ /* 0x000fca0000000000 */
[----:B------:R-:W-:-:S13]  /*0d90*/  ISETP.NE.AND P0, PT, R14, 0x5, PT ;  /* 0x000000050e00780c */ /* 0x000fda0003f05270 */
[----:B------:R-:W-:Y:S05]  /*0da0*/  @P0 BRA `(.L_x_10) ;  /* 0xfffffff4002c0947 */ /* 0x000fea000383ffff */
[----:B------:R-:W0:Y:S01]  /*0db0*/  LDC.64 R4, c[0x0][0x380] ;  /* 0x0000e000ff047b82 */ /* 0x000e220000000a00 */
[----:B------:R-:W-:Y:S01]  /*0dc0*/  VIADD R8, R8, 0x1 ;  /* 0x0000000108087836 */ /* 0x000fe20000000000 */
[----:B------:R-:W-:-:S04]  /*0dd0*/  LOP3.LUT R15, R7, 0x3, RZ, 0xc0, !PT ;  /* 0x00000003070f7812 */ /* 0x000fc800078ec0ff */
[----:B------:R-:W-:Y:S01]  /*0de0*/  ISETP.GE.U32.AND P0, PT, R8, R15, PT ;  /* 0x0000000f0800720c */ /* 0x000fe20003f06070 */
[----:B0-----:R0:W-:Y:S04]  /*0df0*/  STG.E desc[UR4][R4.64+0x4], R9 ;  /* 0x0000040904007986 */ /* 0x0011e8000c101904 */
[----:B------:R0:W-:Y:S04]  /*0e00*/  STG.E desc[UR4][R4.64+0x8], R13 ;  /* 0x0000080d04007986 */ /* 0x0001e8000c101904 */
[----:B------:R0:W-:Y:S04]  /*0e10*/  STG.E desc[UR4][R4.64+0xc], R12 ;  /* 0x00000c0c04007986 */ /* 0x0001e8000c101904 */
[----:B------:R0:W-:Y:S04]  /*0e20*/  STG.E desc[UR4][R4.64+0x10], R11 ;  /* 0x0000100b04007986 */ /* 0x0001e8000c101904 */
[----:B------:R0:W-:Y:S01]  /*0e30*/  STG.E desc[UR4][R4.64+0x14], R10 ;  /* 0x0000140a04007986 */ /* 0x0001e2000c101904 */
[----:B------:R-:W-:Y:S05]  /*0e40*/  @!P0 BRA `(.L_x_11) ;  /* 0xfffffff000f48947 */ /* 0x000fea000383ffff */
.L_x_8:
[----:B------:R-:W-:Y:S05]  /*0e50*/  BSYNC.RECONVERGENT B1 ;  /* 0x0000000000017941 */ /* 0x000fea0003800200 */
.L_x_7:
[C---:B------:R-:W-:Y:S01]  /*0e60*/  ISETP.GT.U32.AND P0, PT, R7.reuse, 0x3, PT ;  /* 0x000000030700780c */ /* 0x040fe20003f04070 */
[----:B------:R-:W-:Y:S01]  /*0e70*/  VIADD R6, R6, 0x1 ;  /* 0x0000000106067836 */ /* 0x000fe20000000000 */
[--C-:B------:R-:W-:Y:S02]  /*0e80*/  SHF.R.U64 R7, R7, 0x2, R0.reuse ;  /* 0x0000000207077819 */ /* 0x100fe40000001200 */
[----:B------:R-:W-:Y:S02]  /*0e90*/  ISETP.GT.U32.AND.EX P0, PT, R0, RZ, PT, P0 ;  /* 0x000000ff0000720c */ /* 0x000fe40003f04100 */
[----:B------:R-:W-:-:S11]  /*0ea0*/  SHF.R.U32.HI R0, RZ, 0x2, R0 ;  /* 0x00000002ff007819 */ /* 0x000fd60000011600 */
[----:B------:R-:W-:Y:S05]  /*0eb0*/  @P0 BRA `(.L_x_12) ;  /* 0xfffffff000b80947 */ /* 0x000fea000383ffff */
.L_x_6:
[----:B------:R-:W-:Y:S05]  /*0ec0*/  BSYNC.RECONVERGENT B0 ;  /* 0x0000000000007941 */ /* 0x000fea0003800200 */
.L_x_5:
[----:B------:R-:W1:Y:S02]  /*0ed0*/  LDC.64 R2, c[0x0][0x380] ;  /* 0x0000e000ff027b82 */ /* 0x000e640000000a00 */
[----:B-1----:R-:W-:Y:S04]  /*0ee0*/  STG.E.64 desc[UR4][R2.64+0x18], RZ ;  /* 0x000018ff02007986 */ /* 0x002fe8000c101b04 */
[----:B------:R-:W-:Y:S04]  /*0ef0*/  STG.E desc[UR4][R2.64+0x20], RZ ;  /* 0x000020ff02007986 */ /* 0x000fe8000c101904 */
[----:B------:R-:W-:Y:S01]  /*0f00*/  STG.E.64 desc[UR4][R2.64+0x28], RZ ;  /* 0x000028ff02007986 */ /* 0x000fe2000c101b04 */
[----:B------:R-:W-:Y:S05]  /*0f10*/  EXIT ;  /* 0x000000000000794d */ /* 0x000fea0003800000 */
.L_x_13:
        /* <DEDUP_REMOVED lines=14> */
.L_x_17:


//--------------------- .nv.global.init           --------------------------
	.section	.nv.global.init,"aw",@progbits
	.align	4
.nv.global.init:
	.type		mrg32k3aM1SubSeq,@object
	.size		mrg32k3aM1SubSeq,(mrg32k3aM2SubSeq - mrg32k3aM1SubSeq)
mrg32k3aM1SubSeq:
        /*0000*/ 	.byte	0x0b, 0xcc, 0xee, 0x04, 0x73, 0x29, 0x8b, 0x6f, 0xf6, 0x53, 0x03, 0xf6, 0x23, 0xf6, 0xea, 0xda
        /* <DEDUP_REMOVED lines=125> */
	.type		mrg32k3aM2SubSeq,@object
	.size		mrg32k3aM2SubSeq,(mrg32k3aM1 - mrg32k3aM2SubSeq)
mrg32k3aM2SubSeq:
        /* <DEDUP_REMOVED lines=126> */
	.type		mrg32k3aM1,@object
	.size		mrg32k3aM1,(mrg32k3aM1Seq - mrg32k3aM1)
mrg32k3aM1:
        /* <DEDUP_REMOVED lines=144> */
	.type		mrg32k3aM1Seq,@object
	.size		mrg32k3aM1Seq,(mrg32k3aM2 - mrg32k3aM1Seq)
mrg32k3aM1Seq:
        /* <DEDUP_REMOVED lines=144> */
	.type		mrg32k3aM2,@object
	.size		mrg32k3aM2,(mrg32k3aM2Seq - mrg32k3aM2)
mrg32k3aM2:
        /* <DEDUP_REMOVED lines=144> */
	.type		mrg32k3aM2Seq,@object
	.size		mrg32k3aM2Seq,(precalc_xorwow_matrix - mrg32k3aM2Seq)
mrg32k3aM2Seq:
        /* <DEDUP_REMOVED lines=144> */
	.type		precalc_xorwow_matrix,@object
	.size		precalc_xorwow_matrix,(precalc_xorwow_offset_matrix - precalc_xorwow_matrix)
precalc_xorwow_matrix:
        /* <DEDUP_REMOVED lines=6400> */
	.type		precalc_xorwow_offset_matrix,@object
	.size		precalc_xorwow_offset_matrix,(.L_1 - precalc_xorwow_offset_matrix)
precalc_xorwow_offset_matrix:
        /* <DEDUP_REMOVED lines=6400> */
.L_1:


//--------------------- .nv.shared.reserved.0     --------------------------
	.section	.nv.shared.reserved.0,"aw",@nobits
	.weak		__nv_reservedSMEM_offset_0_alias
	.size		__nv_reservedSMEM_offset_0_alias, 0, 64
	.other		__nv_reservedSMEM_offset_0_alias,@"STO_CUDA_RESERVED_SHARED STV_DEFAULT"
__nv_reservedSMEM_offset_0_alias:
	.zero		0
	.zero		64


//--------------------- .nv.shared._Z14updateVelocityP8ParticlePifffiP17curandStateXORWOW --------------------------
	.section	.nv.shared._Z14updateVelocityP8ParticlePifffiP17curandStateXORWOW,"aw",@nobits
	.sectionflags	@""
	.align	4
.nv.shared._Z14updateVelocityP8ParticlePifffiP17curandStateXORWOW:
	.zero		1104


//--------------------- .nv.shared._Z19updateTeamBestIndexP8ParticlePiS1_i --------------------------
	.section	.nv.shared._Z19updateTeamBestIndexP8ParticlePiS1_i,"aw",@nobits
	.sectionflags	@""
	.align	4
.nv.shared._Z19updateTeamBestIndexP8ParticlePiS1_i:
	.zero		1032


//--------------------- .nv.constant0._Z14updatePositionP8Particlei --------------------------
	.section	.nv.constant0._Z14updatePositionP8Particlei,"a",@progbits
	.sectionflags	@""
	.align	4
.nv.constant0._Z14updatePositionP8Particlei:
	.zero		908


//--------------------- .nv.constant0._Z14updateVelocityP8ParticlePifffiP17curandStateXORWOW --------------------------
	.section	.nv.constant0._Z14updateVelocityP8ParticlePifffiP17curandStateXORWOW,"a",@progbits
	.sectionflags	@""
	.align	4
.nv.constant0._Z14updateVelocityP8ParticlePifffiP17curandStateXORWOW:
	.zero		936


//--------------------- .nv.constant0._Z19updateTeamBestIndexP8ParticlePiS1_i --------------------------
	.section	.nv.constant0._Z19updateTeamBestIndexP8ParticlePiS1_i,"a",@progbits
	.sectionflags	@""
	.align	4
.nv.constant0._Z19updateTeamBestIndexP8ParticlePiS1_i:
	.zero		924


//--------------------- .nv.constant0._Z11init_kernelP17curandStateXORWOWl --------------------------
	.section	.nv.constant0._Z11init_kernelP17curandStateXORWOWl,"a",@progbits
	.sectionflags	@""
	.align	4
.nv.constant0._Z11init_kernelP17curandStateXORWOWl:
	.zero		912


//--------------------- SYMBOLS --------------------------

	.type		.nv.reservedSmem.offset0,@object
	.size		.nv.reservedSmem.offset0,0x4
	.type		.nv.reservedSmem.cap,@object
	.size		.nv.reservedSmem.cap,0x4
